// auto-generated by cutlass_sweep.gemm — config: {"arch": "sm_100", "cluster_m": 2, "cluster_n": 2, "dtype": "fp32", "dtype_b": "fp32", "layout": "nt", "stages": 0, "tile_k": 128, "tile_m": 128, "tile_n": 128}
#include "cutlass/cutlass.h"
#include "cutlass/gemm/collective/collective_builder.hpp"
#include "cutlass/gemm/device/gemm_universal_adapter.h"
#include "cutlass/gemm/kernel/gemm_universal.hpp"
#include "cutlass/epilogue/collective/collective_builder.hpp"

using ElemA = float;
using ElemB = float;
using ElemCD = float;
using Acc  = float;
using TileShape    = cute::Shape<cute::_128, cute::_128, cute::_128>;
using ClusterShape = cute::Shape<cute::_2, cute::_2, cute::_1>;

using CollectiveEpilogue = typename cutlass::epilogue::collective::CollectiveBuilder<
    cutlass::arch::Sm100, cutlass::arch::OpClassTensorOp,
    TileShape, ClusterShape,
    cutlass::epilogue::collective::EpilogueTileAuto,
    Acc, Acc,
    ElemCD, cutlass::layout::RowMajor, 128 / cutlass::sizeof_bits<ElemCD>::value,
    ElemCD, cutlass::layout::RowMajor, 128 / cutlass::sizeof_bits<ElemCD>::value,
    cutlass::epilogue::collective::EpilogueScheduleAuto
  >::CollectiveOp;

using CollectiveMainloop = typename cutlass::gemm::collective::CollectiveBuilder<
    cutlass::arch::Sm100, cutlass::arch::OpClassTensorOp,
    ElemA, cutlass::layout::RowMajor, 128 / cutlass::sizeof_bits<ElemA>::value,
    ElemB, cutlass::layout::ColumnMajor, 128 / cutlass::sizeof_bits<ElemB>::value,
    Acc,
    TileShape, ClusterShape,
    cutlass::gemm::collective::StageCountAutoCarveout<static_cast<int>(sizeof(typename CollectiveEpilogue::SharedStorage))>,
    cutlass::gemm::collective::KernelScheduleAuto
  >::CollectiveOp;

using GemmKernel = cutlass::gemm::kernel::GemmUniversal<
    cute::Shape<int,int,int,int>,
    CollectiveMainloop,
    CollectiveEpilogue
>;
using Gemm = cutlass::gemm::device::GemmUniversalAdapter<GemmKernel>;

// Force the device kernel symbol into the cubin without needing a host main.
auto* _anchor = &cutlass::device_kernel<GemmKernel>;


// ===== COMPILED SASS (sm_100a) =====

	.target	sm_100a

	.elftype	@"ET_EXEC"


//--------------------- .note.nv.tkinfo           --------------------------
	.section	.note.nv.tkinfo,"",@"SHT_NOTE"
	.sectionflags	@"SHF_NOTE_NV_TKINFO"
	.tkinfo
        /*0018*/ 	.word	0x00000002
        /*0030*/ 	.string	""
        /*0030*/ 	.string	"ptxas"
        /*0030*/ 	.string	"Cuda compilation tools, release 13.0, V13.0.88"
        /*0030*/ 	.string	"Build cuda_13.0.r13.0/compiler.36424714_0"
        /*0030*/ 	.string	"-arch sm_100a -m 64 "



//--------------------- .note.nv.cuinfo           --------------------------
	.section	.note.nv.cuinfo,"",@"SHT_NOTE"
	.sectionflags	@"SHF_NOTE_NV_CUINFO"
        /*0018*/ 	.short	0x0002
        /*001a*/ 	.short	0x0064
        /*001c*/ 	.short	0x0082
	.zero		2


//--------------------- .nv.info                  --------------------------
	.section	.nv.info,"",@"SHT_CUDA_INFO"
	.align	4


	//----- nvinfo : EIATTR_REGCOUNT
	.align		4
        /*0000*/ 	.byte	0x04, 0x2f
        /*0002*/ 	.short	(.L_19 - .L_18)
	.align		4
.L_18:
        /*0004*/ 	.word	index@(_ZN7cutlass13device_kernelINS_4gemm6kernel13GemmUniversalIN4cute5tupleIJiiiiEEENS1_10collective13CollectiveMmaINS1_35MainloopSm100TmaUmmaWarpSpecializedILi3ELi2ELi4ENS5_IJNS4_1CILi2EEESB_NSA_ILi1EEEEEEEENS5_IJNSA_ILi128EEESF_SF_EEEfNS5_IJlSC_lEEEfSH_NS4_8TiledMMAINS4_8MMA_AtomIJNS4_23SM100_MMA_TF32_2x1SM_SSINS_10tfloat32_tESL_fLi128ELi128ELNS4_4UMMA5MajorE0ELSN_0ELNSM_7ScaleInE0ELSO_0EEEEEENS4_6LayoutINS5_IJSC_SC_SC_EEENS5_IJNSA_ILi0EEEST_ST_EEEEENS5_IJNS4_10UnderscoreESW_SW_EEEEENS4_28SM100_TMA_2SM_LOAD_MULTICASTENS4_14ComposedLayoutINS4_7SwizzleILi3ELi4ELi3EEENS4_18smem_ptr_flag_bitsILi32EEENSR_INS5_IJNSA_ILi8EEENSA_ILi32EEEEEENS5_IJS16_SC_EEEEEEEvNS4_8identityENS4_18SM100_TMA_2SM_LOADES1A_vS1B_EENS_8epilogue10collective18CollectiveEpilogueINS1E_23Sm100TmaWarpSpecializedILi4ELi2ELi16ELb1ELb0EEEJNS5_IJNSA_ILi64EEESF_SF_EEENS5_IJNSR_IS1J_SC_EENSR_INS5_IJNSA_ILi16EEESB_EEENS5_IJSC_S1J_EEEEEEEEfSH_fSH_NS1E_6fusion15FusionCallbacksIS1I_NS1R_17LinearCombinationIffffLNS_15FloatRoundStyleE2EEES1K_S1Q_JEEENS4_5SM1004TMEM4LOAD26SM100_TMEM_LOAD_32dp32b16xENS4_13SM90_TMA_LOADENS10_INS11_ILi2ELi4ELi3EEES14_NSR_INS5_IJS15_S1M_EEENS5_IJS1M_SC_EEEEEEENS4_39AutoVectorizingCopyWithAssumedAlignmentILi128EEENS4_14SM90_TMA_STOREES26_S28_S28_EEEvvEEEEvNT_6ParamsE)
        /*0008*/ 	.word	0x0000004b


	//----- nvinfo : EIATTR_FRAME_SIZE
	.align		4
.L_19:
        /*000c*/ 	.byte	0x04, 0x11
        /*000e*/ 	.short	(.L_21 - .L_20)
	.align		4
.L_20:
        /*0010*/ 	.word	index@($__internal_2_$__cuda_sm10x_tcgen05_guardrail_trap_unallocated_columns_being_dealloced)
        /*0014*/ 	.word	0x00000000


	//----- nvinfo : EIATTR_FRAME_SIZE
	.align		4
.L_21:
        /*0018*/ 	.byte	0x04, 0x11
        /*001a*/ 	.short	(.L_23 - .L_22)
	.align		4
.L_22:
        /*001c*/ 	.word	index@($__internal_1_$__cuda_sm10x_tcgen05_guardrail_trap_phase_invalid_during_alloc)
        /*0020*/ 	.word	0x00000000


	//----- nvinfo : EIATTR_FRAME_SIZE
	.align		4
.L_23:
        /*0024*/ 	.byte	0x04, 0x11
        /*0026*/ 	.short	(.L_25 - .L_24)
	.align		4
.L_24:
        /*0028*/ 	.word	index@($__internal_0_$__cuda_sm10x_tcgen05_guardrail_trap_col_being_dealloced_not_returned_by_alloc)
        /*002c*/ 	.word	0x00000000


	//----- nvinfo : EIATTR_FRAME_SIZE
	.align		4
.L_25:
        /*0030*/ 	.byte	0x04, 0x11
        /*0032*/ 	.short	(.L_27 - .L_26)
	.align		4
.L_26:
        /*0034*/ 	.word	index@(_ZN7cutlass13device_kernelINS_4gemm6kernel13GemmUniversalIN4cute5tupleIJiiiiEEENS1_10collective13CollectiveMmaINS1_35MainloopSm100TmaUmmaWarpSpecializedILi3ELi2ELi4ENS5_IJNS4_1CILi2EEESB_NSA_ILi1EEEEEEEENS5_IJNSA_ILi128EEESF_SF_EEEfNS5_IJlSC_lEEEfSH_NS4_8TiledMMAINS4_8MMA_AtomIJNS4_23SM100_MMA_TF32_2x1SM_SSINS_10tfloat32_tESL_fLi128ELi128ELNS4_4UMMA5MajorE0ELSN_0ELNSM_7ScaleInE0ELSO_0EEEEEENS4_6LayoutINS5_IJSC_SC_SC_EEENS5_IJNSA_ILi0EEEST_ST_EEEEENS5_IJNS4_10UnderscoreESW_SW_EEEEENS4_28SM100_TMA_2SM_LOAD_MULTICASTENS4_14ComposedLayoutINS4_7SwizzleILi3ELi4ELi3EEENS4_18smem_ptr_flag_bitsILi32EEENSR_INS5_IJNSA_ILi8EEENSA_ILi32EEEEEENS5_IJS16_SC_EEEEEEEvNS4_8identityENS4_18SM100_TMA_2SM_LOADES1A_vS1B_EENS_8epilogue10collective18CollectiveEpilogueINS1E_23Sm100TmaWarpSpecializedILi4ELi2ELi16ELb1ELb0EEEJNS5_IJNSA_ILi64EEESF_SF_EEENS5_IJNSR_IS1J_SC_EENSR_INS5_IJNSA_ILi16EEESB_EEENS5_IJSC_S1J_EEEEEEEEfSH_fSH_NS1E_6fusion15FusionCallbacksIS1I_NS1R_17LinearCombinationIffffLNS_15FloatRoundStyleE2EEES1K_S1Q_JEEENS4_5SM1004TMEM4LOAD26SM100_TMEM_LOAD_32dp32b16xENS4_13SM90_TMA_LOADENS10_INS11_ILi2ELi4ELi3EEES14_NSR_INS5_IJS15_S1M_EEENS5_IJS1M_SC_EEEEEEENS4_39AutoVectorizingCopyWithAssumedAlignmentILi128EEENS4_14SM90_TMA_STOREES26_S28_S28_EEEvvEEEEvNT_6ParamsE)
        /*0038*/ 	.word	0x00000000


	//----- nvinfo : EIATTR_MIN_STACK_SIZE
	.align		4
.L_27:
        /*003c*/ 	.byte	0x04, 0x12
        /*003e*/ 	.short	(.L_29 - .L_28)
	.align		4
.L_28:
        /*0040*/ 	.word	index@(_ZN7cutlass13device_kernelINS_4gemm6kernel13GemmUniversalIN4cute5tupleIJiiiiEEENS1_10collective13CollectiveMmaINS1_35MainloopSm100TmaUmmaWarpSpecializedILi3ELi2ELi4ENS5_IJNS4_1CILi2EEESB_NSA_ILi1EEEEEEEENS5_IJNSA_ILi128EEESF_SF_EEEfNS5_IJlSC_lEEEfSH_NS4_8TiledMMAINS4_8MMA_AtomIJNS4_23SM100_MMA_TF32_2x1SM_SSINS_10tfloat32_tESL_fLi128ELi128ELNS4_4UMMA5MajorE0ELSN_0ELNSM_7ScaleInE0ELSO_0EEEEEENS4_6LayoutINS5_IJSC_SC_SC_EEENS5_IJNSA_ILi0EEEST_ST_EEEEENS5_IJNS4_10UnderscoreESW_SW_EEEEENS4_28SM100_TMA_2SM_LOAD_MULTICASTENS4_14ComposedLayoutINS4_7SwizzleILi3ELi4ELi3EEENS4_18smem_ptr_flag_bitsILi32EEENSR_INS5_IJNSA_ILi8EEENSA_ILi32EEEEEENS5_IJS16_SC_EEEEEEEvNS4_8identityENS4_18SM100_TMA_2SM_LOADES1A_vS1B_EENS_8epilogue10collective18CollectiveEpilogueINS1E_23Sm100TmaWarpSpecializedILi4ELi2ELi16ELb1ELb0EEEJNS5_IJNSA_ILi64EEESF_SF_EEENS5_IJNSR_IS1J_SC_EENSR_INS5_IJNSA_ILi16EEESB_EEENS5_IJSC_S1J_EEEEEEEEfSH_fSH_NS1E_6fusion15FusionCallbacksIS1I_NS1R_17LinearCombinationIffffLNS_15FloatRoundStyleE2EEES1K_S1Q_JEEENS4_5SM1004TMEM4LOAD26SM100_TMEM_LOAD_32dp32b16xENS4_13SM90_TMA_LOADENS10_INS11_ILi2ELi4ELi3EEES14_NSR_INS5_IJS15_S1M_EEENS5_IJS1M_SC_EEEEEEENS4_39AutoVectorizingCopyWithAssumedAlignmentILi128EEENS4_14SM90_TMA_STOREES26_S28_S28_EEEvvEEEEvNT_6ParamsE)
        /*0044*/ 	.word	0x00000000
.L_29:


//--------------------- .nv.compat                --------------------------
	.section	.nv.compat,"",@"SHT_CUDA_COMPAT_INFO"
	.align	4
        /*0000*/ 	.byte	0x02, 0x09, 0x01, 0x00, 0x02, 0x02, 0x02, 0x00, 0x02, 0x05, 0x05, 0x00, 0x03, 0x07, 0x01, 0x01
        /*0010*/ 	.byte	0x02, 0x03, 0x01, 0x00, 0x02, 0x06, 0x01, 0x00, 0x04, 0x0b, 0x08, 0x00, 0x09, 0x00, 0x00, 0x00
        /*0020*/ 	.byte	0x00, 0x00, 0x00, 0x00


//--------------------- .nv.info._ZN7cutlass13device_kernelINS_4gemm6kernel13GemmUniversalIN4cute5tupleIJiiiiEEENS1_10collective13CollectiveMmaINS1_35MainloopSm100TmaUmmaWarpSpecializedILi3ELi2ELi4ENS5_IJNS4_1CILi2EEESB_NSA_ILi1EEEEEEEENS5_IJNSA_ILi128EEESF_SF_EEEfNS5_IJlSC_lEEEfSH_NS4_8TiledMMAINS4_8MMA_AtomIJNS4_23SM100_MMA_TF32_2x1SM_SSINS_10tfloat32_tESL_fLi128ELi128ELNS4_4UMMA5MajorE0ELSN_0ELNSM_7ScaleInE0ELSO_0EEEEEENS4_6LayoutINS5_IJSC_SC_SC_EEENS5_IJNSA_ILi0EEEST_ST_EEEEENS5_IJNS4_10UnderscoreESW_SW_EEEEENS4_28SM100_TMA_2SM_LOAD_MULTICASTENS4_14ComposedLayoutINS4_7SwizzleILi3ELi4ELi3EEENS4_18smem_ptr_flag_bitsILi32EEENSR_INS5_IJNSA_ILi8EEENSA_ILi32EEEEEENS5_IJS16_SC_EEEEEEEvNS4_8identityENS4_18SM100_TMA_2SM_LOADES1A_vS1B_EENS_8epilogue10collective18CollectiveEpilogueINS1E_23Sm100TmaWarpSpecializedILi4ELi2ELi16ELb1ELb0EEEJNS5_IJNSA_ILi64EEESF_SF_EEENS5_IJNSR_IS1J_SC_EENSR_INS5_IJNSA_ILi16EEESB_EEENS5_IJSC_S1J_EEEEEEEEfSH_fSH_NS1E_6fusion15FusionCallbacksIS1I_NS1R_17LinearCombinationIffffLNS_15FloatRoundStyleE2EEES1K_S1Q_JEEENS4_5SM1004TMEM4LOAD26SM100_TMEM_LOAD_32dp32b16xENS4_13SM90_TMA_LOADENS10_INS11_ILi2ELi4ELi3EEES14_NSR_INS5_IJS15_S1M_EEENS5_IJS1M_SC_EEEEEEENS4_39AutoVectorizingCopyWithAssumedAlignmentILi128EEENS4_14SM90_TMA_STOREES26_S28_S28_EEEvvEEEEvNT_6ParamsE --------------------------
	.section	.nv.info._ZN7cutlass13device_kernelINS_4gemm6kernel13GemmUniversalIN4cute5tupleIJiiiiEEENS1_10collective13CollectiveMmaINS1_35MainloopSm100TmaUmmaWarpSpecializedILi3ELi2ELi4ENS5_IJNS4_1CILi2EEESB_NSA_ILi1EEEEEEEENS5_IJNSA_ILi128EEESF_SF_EEEfNS5_IJlSC_lEEEfSH_NS4_8TiledMMAINS4_8MMA_AtomIJNS4_23SM100_MMA_TF32_2x1SM_SSINS_10tfloat32_tESL_fLi128ELi128ELNS4_4UMMA5MajorE0ELSN_0ELNSM_7ScaleInE0ELSO_0EEEEEENS4_6LayoutINS5_IJSC_SC_SC_EEENS5_IJNSA_ILi0EEEST_ST_EEEEENS5_IJNS4_10UnderscoreESW_SW_EEEEENS4_28SM100_TMA_2SM_LOAD_MULTICASTENS4_14ComposedLayoutINS4_7SwizzleILi3ELi4ELi3EEENS4_18smem_ptr_flag_bitsILi32EEENSR_INS5_IJNSA_ILi8EEENSA_ILi32EEEEEENS5_IJS16_SC_EEEEEEEvNS4_8identityENS4_18SM100_TMA_2SM_LOADES1A_vS1B_EENS_8epilogue10collective18CollectiveEpilogueINS1E_23Sm100TmaWarpSpecializedILi4ELi2ELi16ELb1ELb0EEEJNS5_IJNSA_ILi64EEESF_SF_EEENS5_IJNSR_IS1J_SC_EENSR_INS5_IJNSA_ILi16EEESB_EEENS5_IJSC_S1J_EEEEEEEEfSH_fSH_NS1E_6fusion15FusionCallbacksIS1I_NS1R_17LinearCombinationIffffLNS_15FloatRoundStyleE2EEES1K_S1Q_JEEENS4_5SM1004TMEM4LOAD26SM100_TMEM_LOAD_32dp32b16xENS4_13SM90_TMA_LOADENS10_INS11_ILi2ELi4ELi3EEES14_NSR_INS5_IJS15_S1M_EEENS5_IJS1M_SC_EEEEEEENS4_39AutoVectorizingCopyWithAssumedAlignmentILi128EEENS4_14SM90_TMA_STOREES26_S28_S28_EEEvvEEEEvNT_6ParamsE,"",@"SHT_CUDA_INFO"
	.sectionflags	@""
	.align	4


	//----- nvinfo : EIATTR_CUDA_API_VERSION
	.align		4
        /*0000*/ 	.byte	0x04, 0x37
        /*0002*/ 	.short	(.L_31 - .L_30)
.L_30:
        /*0004*/ 	.word	0x00000082


	//----- nvinfo : EIATTR_KPARAM_INFO
	.align		4
.L_31:
        /*0008*/ 	.byte	0x04, 0x17
        /*000a*/ 	.short	(.L_33 - .L_32)
.L_32:
        /*000c*/ 	.word	0x00000000
        /*0010*/ 	.short	0x0000
        /*0012*/ 	.short	0x0000
        /*0014*/ 	.byte	0x00, 0xf0, 0x01, 0x20


	//----- nvinfo : EIATTR_AT_ENTRY_FRAGMENTS
	.align		4
.L_33:
        /*0018*/ 	.byte	0x04, 0x4f
        /*001a*/ 	.short	(.L_35 - .L_34)


	//   ....[0]....
.L_34:
        /*001c*/ 	.word	0x00000007


	//----- nvinfo : EIATTR_RESERVED_SMEM_USED
	.align		4
.L_35:
        /*0020*/ 	.byte	0x01, 0x41
	.zero		2


	//----- nvinfo : EIATTR_SPARSE_MMA_MASK
	.align		4
        /*0024*/ 	.byte	0x03, 0x50
        /*0026*/ 	.short	0x0000


	//----- nvinfo : EIATTR_TCGEN05_2CTA_USED
	.align		4
        /*0028*/ 	.byte	0x01, 0x52
	.zero		2


	//----- nvinfo : EIATTR_MAXREG_COUNT
	.align		4
        /*002c*/ 	.byte	0x03, 0x1b
        /*002e*/ 	.short	0x00ff


	//----- nvinfo : EIATTR_NUM_BARRIERS
	.align		4
        /*0030*/ 	.byte	0x02, 0x4c
        /*0032*/ 	.byte	0x07
	.zero		1


	//----- nvinfo : EIATTR_EXTERNS
	.align		4
        /*0034*/ 	.byte	0x04, 0x0f
        /*0036*/ 	.short	(.L_37 - .L_36)


	//   ....[0]....
	.align		4
.L_36:
        /*0038*/ 	.word	index@(__assertfail)


	//----- nvinfo : EIATTR_MERCURY_ISA_VERSION
	.align		4
.L_37:
        /*003c*/ 	.byte	0x03, 0x5f
        /*003e*/ 	.short	0x0101


	//----- nvinfo : EIATTR_INT_WARP_WIDE_INSTR_OFFSETS
	.align		4
        /*0040*/ 	.byte	0x04, 0x31
        /*0042*/ 	.short	(.L_39 - .L_38)


	//   ....[0]....
.L_38:
        /*0044*/ 	.word	0x00000d80


	//   ....[1]....
        /*0048*/ 	.word	0x00000e20


	//   ....[2]....
        /*004c*/ 	.word	0x00004d30


	//   ....[3]....
        /*0050*/ 	.word	0x00004d60


	//   ....[4]....
        /*0054*/ 	.word	0x00004d80


	//   ....[5]....
        /*0058*/ 	.word	0x000058c0


	//   ....[6]....
        /*005c*/ 	.word	0x00005960


	//   ....[7]....
        /*0060*/ 	.word	0x00005a20


	//   ....[8]....
        /*0064*/ 	.word	0x00005a90


	//   ....[9]....
        /*0068*/ 	.word	0x00005b50


	//   ....[10]....
        /*006c*/ 	.word	0x00005c00


	//   ....[11]....
        /*0070*/ 	.word	0x00005c70


	//   ....[12]....
        /*0074*/ 	.word	0x00005d30


	//   ....[13]....
        /*0078*/ 	.word	0x00005dd0


	//   ....[14]....
        /*007c*/ 	.word	0x00005e70


	//   ....[15]....
        /*0080*/ 	.word	0x00005f60


	//   ....[16]....
        /*0084*/ 	.word	0x00006040


	//----- nvinfo : EIATTR_COOP_GROUP_MASK_REGIDS
	.align		4
.L_39:
        /*0088*/ 	.byte	0x04, 0x29
        /*008a*/ 	.short	(.L_41 - .L_40)


	//   ....[0]....
.L_40:
        /*008c*/ 	.word	0xffffffff


	//   ....[1]....
        /*0090*/ 	.word	0xffffffff


	//   ....[2]....
        /*0094*/ 	.word	0xffffffff


	//   ....[3]....
        /*0098*/ 	.word	0xffffffff


	//   ....[4]....
        /*009c*/ 	.word	0xffffffff


	//   ....[5]....
        /*00a0*/ 	.word	0xffffffff


	//   ....[6]....
        /*00a4*/ 	.word	0xffffffff


	//   ....[7]....
        /*00a8*/ 	.word	0xffffffff


	//   ....[8]....
        /*00ac*/ 	.word	0xffffffff


	//   ....[9]....
        /*00b0*/ 	.word	0xffffffff


	//   ....[10]....
        /*00b4*/ 	.word	0xffffffff


	//   ....[11]....
        /*00b8*/ 	.word	0xffffffff


	//   ....[12]....
        /*00bc*/ 	.word	0xffffffff


	//   ....[13]....
        /*00c0*/ 	.word	0xffffffff


	//----- nvinfo : EIATTR_COOP_GROUP_INSTR_OFFSETS
	.align		4
.L_41:
        /*00c4*/ 	.byte	0x04, 0x28
        /*00c6*/ 	.short	(.L_43 - .L_42)


	//   ....[0]....
.L_42:
        /*00c8*/ 	.word	0x000000c0


	//   ....[1]....
        /*00cc*/ 	.word	0x00000540


	//   ....[2]....
        /*00d0*/ 	.word	0x000006f0


	//   ....[3]....
        /*00d4*/ 	.word	0x00000880


	//   ....[4]....
        /*00d8*/ 	.word	0x00000970


	//   ....[5]....
        /*00dc*/ 	.word	0x00000ad0


	//   ....[6]....
        /*00e0*/ 	.word	0x00000c60


	//   ....[7]....
        /*00e4*/ 	.word	0x00000ea0


	//   ....[8]....
        /*00e8*/ 	.word	0x00002700


	//   ....[9]....
        /*00ec*/ 	.word	0x00003540


	//   ....[10]....
        /*00f0*/ 	.word	0x00003a50


	//   ....[11]....
        /*00f4*/ 	.word	0x00003d00


	//   ....[12]....
        /*00f8*/ 	.word	0x00004c20


	//   ....[13]....
        /*00fc*/ 	.word	0x00004e40


	//----- nvinfo : EIATTR_VRC_CTA_INIT_COUNT
	.align		4
.L_43:
        /*0100*/ 	.byte	0x02, 0x4a
        /*0102*/ 	.byte	0x80
	.zero		1


	//----- nvinfo : EIATTR_SYSCALL_OFFSETS
	.align		4
        /*0104*/ 	.byte	0x04, 0x46
        /*0106*/ 	.short	(.L_45 - .L_44)


	//   ....[0]....
.L_44:
        /*0108*/ 	.word	0x00006be0


	//   ....[1]....
        /*010c*/ 	.word	0x00006cd0


	//   ....[2]....
        /*0110*/ 	.word	0x00007470


	//   ....[3]....
        /*0114*/ 	.word	0x00007c40


	//   ....[4]....
        /*0118*/ 	.word	0x000083f0


	//   ....[5]....
        /*011c*/ 	.word	0x00008ba0


	//----- nvinfo : EIATTR_MBARRIER_INSTR_OFFSETS
	.align		4
.L_45:
        /*0120*/ 	.byte	0x04, 0x39
        /*0122*/ 	.short	(.L_47 - .L_46)


	//   ....[0]....
.L_46:
        /*0124*/ 	.word	0x00000680
        /*0128*/ 	.word	0x000000ff
        /*012c*/ 	.word	0x00000000
        /*0130*/ 	.short	0x0100
        /*0132*/ 	.byte	0x04
	.zero		1


	//   ....[1]....
        /*0134*/ 	.word	0x00000690
        /*0138*/ 	.word	0x000000ff
        /*013c*/ 	.word	0x00000018
        /*0140*/ 	.short	0x0100
        /*0142*/ 	.byte	0x04
	.zero		1


	//   ....[2]....
        /*0144*/ 	.word	0x000006a0
        /*0148*/ 	.word	0x000000ff
        /*014c*/ 	.word	0x00000008
        /*0150*/ 	.short	0x0100
        /*0152*/ 	.byte	0x04
	.zero		1


	//   ....[3]....
        /*0154*/ 	.word	0x000006b0
        /*0158*/ 	.word	0x000000ff
        /*015c*/ 	.word	0x00000020
        /*0160*/ 	.short	0x0100
        /*0162*/ 	.byte	0x04
	.zero		1


	//   ....[4]....
        /*0164*/ 	.word	0x000006c0
        /*0168*/ 	.word	0x000000ff
        /*016c*/ 	.word	0x00000010
        /*0170*/ 	.short	0x0100
        /*0172*/ 	.byte	0x04
	.zero		1


	//   ....[5]....
        /*0174*/ 	.word	0x000006d0
        /*0178*/ 	.word	0x000000ff
        /*017c*/ 	.word	0x00000028
        /*0180*/ 	.short	0x0100
        /*0182*/ 	.byte	0x04
	.zero		1


	//   ....[6]....
        /*0184*/ 	.word	0x000007f0
        /*0188*/ 	.word	0x000000ff
        /*018c*/ 	.word	0x00000030
        /*0190*/ 	.short	0x0100
        /*0192*/ 	.byte	0x04
	.zero		1


	//   ....[7]....
        /*0194*/ 	.word	0x00000800
        /*0198*/ 	.word	0x000000ff
        /*019c*/ 	.word	0x00000050
        /*01a0*/ 	.short	0x0100
        /*01a2*/ 	.byte	0x04
	.zero		1


	//   ....[8]....
        /*01a4*/ 	.word	0x00000810
        /*01a8*/ 	.word	0x000000ff
        /*01ac*/ 	.word	0x00000038
        /*01b0*/ 	.short	0x0100
        /*01b2*/ 	.byte	0x04
	.zero		1


	//   ....[9]....
        /*01b4*/ 	.word	0x00000820
        /*01b8*/ 	.word	0x000000ff
        /*01bc*/ 	.word	0x00000058
        /*01c0*/ 	.short	0x0100
        /*01c2*/ 	.byte	0x04
	.zero		1


	//   ....[10]....
        /*01c4*/ 	.word	0x00000830
        /*01c8*/ 	.word	0x000000ff
        /*01cc*/ 	.word	0x00000040
        /*01d0*/ 	.short	0x0100
        /*01d2*/ 	.byte	0x04
	.zero		1


	//   ....[11]....
        /*01d4*/ 	.word	0x00000840
        /*01d8*/ 	.word	0x000000ff
        /*01dc*/ 	.word	0x00000060
        /*01e0*/ 	.short	0x0100
        /*01e2*/ 	.byte	0x04
	.zero		1


	//   ....[12]....
        /*01e4*/ 	.word	0x00000850
        /*01e8*/ 	.word	0x000000ff
        /*01ec*/ 	.word	0x00000048
        /*01f0*/ 	.short	0x0100
        /*01f2*/ 	.byte	0x04
	.zero		1


	//   ....[13]....
        /*01f4*/ 	.word	0x00000860
        /*01f8*/ 	.word	0x000000ff
        /*01fc*/ 	.word	0x00000068
        /*0200*/ 	.short	0x0100
        /*0202*/ 	.byte	0x04
	.zero		1


	//   ....[14]....
        /*0204*/ 	.word	0x00000940
        /*0208*/ 	.word	0x000000ff
        /*020c*/ 	.word	0x00000070
        /*0210*/ 	.short	0x0100
        /*0212*/ 	.byte	0x06
	.zero		1


	//   ....[15]....
        /*0214*/ 	.word	0x00000950
        /*0218*/ 	.word	0x000000ff
        /*021c*/ 	.word	0x00000078
        /*0220*/ 	.short	0x0100
        /*0222*/ 	.byte	0x06
	.zero		1


	//   ....[16]....
        /*0224*/ 	.word	0x00000a80
        /*0228*/ 	.word	0x000000ff
        /*022c*/ 	.word	0x00000080
        /*0230*/ 	.short	0x0100
        /*0232*/ 	.byte	0x06
	.zero		1


	//   ....[17]....
        /*0234*/ 	.word	0x00000a90
        /*0238*/ 	.word	0x000000ff
        /*023c*/ 	.word	0x00000090
        /*0240*/ 	.short	0x0100
        /*0242*/ 	.byte	0x06
	.zero		1


	//   ....[18]....
        /*0244*/ 	.word	0x00000aa0
        /*0248*/ 	.word	0x000000ff
        /*024c*/ 	.word	0x00000088
        /*0250*/ 	.short	0x0100
        /*0252*/ 	.byte	0x06
	.zero		1


	//   ....[19]....
        /*0254*/ 	.word	0x00000ab0
        /*0258*/ 	.word	0x000000ff
        /*025c*/ 	.word	0x00000098
        /*0260*/ 	.short	0x0100
        /*0262*/ 	.byte	0x06
	.zero		1


	//   ....[20]....
        /*0264*/ 	.word	0x00000bd0
        /*0268*/ 	.word	0x000000ff
        /*026c*/ 	.word	0x000000a0
        /*0270*/ 	.short	0x0100
        /*0272*/ 	.byte	0x04
	.zero		1


	//   ....[21]....
        /*0274*/ 	.word	0x00000be0
        /*0278*/ 	.word	0x000000ff
        /*027c*/ 	.word	0x000000c0
        /*0280*/ 	.short	0x0100
        /*0282*/ 	.byte	0x04
	.zero		1


	//   ....[22]....
        /*0284*/ 	.word	0x00000bf0
        /*0288*/ 	.word	0x000000ff
        /*028c*/ 	.word	0x000000a8
        /*0290*/ 	.short	0x0100
        /*0292*/ 	.byte	0x04
	.zero		1


	//   ....[23]....
        /*0294*/ 	.word	0x00000c00
        /*0298*/ 	.word	0x000000ff
        /*029c*/ 	.word	0x000000c8
        /*02a0*/ 	.short	0x0100
        /*02a2*/ 	.byte	0x04
	.zero		1


	//   ....[24]....
        /*02a4*/ 	.word	0x00000c10
        /*02a8*/ 	.word	0x000000ff
        /*02ac*/ 	.word	0x000000b0
        /*02b0*/ 	.short	0x0100
        /*02b2*/ 	.byte	0x04
	.zero		1


	//   ....[25]....
        /*02b4*/ 	.word	0x00000c20
        /*02b8*/ 	.word	0x000000ff
        /*02bc*/ 	.word	0x000000d0
        /*02c0*/ 	.short	0x0100
        /*02c2*/ 	.byte	0x04
	.zero		1


	//   ....[26]....
        /*02c4*/ 	.word	0x00000c30
        /*02c8*/ 	.word	0x000000ff
        /*02cc*/ 	.word	0x000000b8
        /*02d0*/ 	.short	0x0100
        /*02d2*/ 	.byte	0x04
	.zero		1


	//   ....[27]....
        /*02d4*/ 	.word	0x00000c40
        /*02d8*/ 	.word	0x000000ff
        /*02dc*/ 	.word	0x000000d8
        /*02e0*/ 	.short	0x0100
        /*02e2*/ 	.byte	0x04
	.zero		1


	//   ....[28]....
        /*02e4*/ 	.word	0x00000d30
        /*02e8*/ 	.word	0x000000ff
        /*02ec*/ 	.word	0x000000e0
        /*02f0*/ 	.short	0x0100
        /*02f2*/ 	.byte	0x04
	.zero		1


	//   ....[29]....
        /*02f4*/ 	.word	0x00000d40
        /*02f8*/ 	.word	0x000000ff
        /*02fc*/ 	.word	0x000000f0
        /*0300*/ 	.short	0x0100
        /*0302*/ 	.byte	0x04
	.zero		1


	//   ....[30]....
        /*0304*/ 	.word	0x00000d50
        /*0308*/ 	.word	0x000000ff
        /*030c*/ 	.word	0x000000e8
        /*0310*/ 	.short	0x0100
        /*0312*/ 	.byte	0x04
	.zero		1


	//   ....[31]....
        /*0314*/ 	.word	0x00000d60
        /*0318*/ 	.word	0x000000ff
        /*031c*/ 	.word	0x000000f8
        /*0320*/ 	.short	0x0100
        /*0322*/ 	.byte	0x04
	.zero		1


	//   ....[32]....
        /*0324*/ 	.word	0x00000e60
        /*0328*/ 	.word	0x000000ff
        /*032c*/ 	.word	0x00000100
        /*0330*/ 	.short	0x0100
        /*0332*/ 	.byte	0x06
	.zero		1


	//   ....[33]....
        /*0334*/ 	.word	0x00001a40
        /*0338*/ 	.word	0x00000000
        /*033c*/ 	.word	0x000000f0
        /*0340*/ 	.short	0x010a
        /*0342*/ 	.byte	0xff
	.zero		1


	//   ....[34]....
        /*0344*/ 	.word	0x00001a70
        /*0348*/ 	.word	0x00000000
        /*034c*/ 	.word	0x000000e0
        /*0350*/ 	.short	0x0101
        /*0352*/ 	.byte	0xff
	.zero		1


	//   ....[35]....
        /*0354*/ 	.word	0x00001b30
        /*0358*/ 	.word	0x000000ff
        /*035c*/ 	.word	0x00000018
        /*0360*/ 	.short	0x010a
        /*0362*/ 	.byte	0x04
	.zero		1


	//   ....[36]....
        /*0364*/ 	.word	0x00001c00
        /*0368*/ 	.word	0x000000ff
        /*036c*/ 	.word	0x00000018
        /*0370*/ 	.short	0x010a
        /*0372*/ 	.byte	0x06
	.zero		1


	//   ....[37]....
        /*0374*/ 	.word	0x00001d60
        /*0378*/ 	.word	0x000000ff
        /*037c*/ 	.word	0x00000018
        /*0380*/ 	.short	0x010a
        /*0382*/ 	.byte	0x04
	.zero		1


	//   ....[38]....
        /*0384*/ 	.word	0x00002140
        /*0388*/ 	.word	0x000000ff
        /*038c*/ 	.word	0x00000078
        /*0390*/ 	.short	0x0101
        /*0392*/ 	.byte	0x16
	.zero		1


	//   ....[39]....
        /*0394*/ 	.word	0x00002160
        /*0398*/ 	.word	0x000000ff
        /*039c*/ 	.word	0x00000018
        /*03a0*/ 	.short	0x010a
        /*03a2*/ 	.byte	0x04
	.zero		1


	//   ....[40]....
        /*03a4*/ 	.word	0x000021e0
        /*03a8*/ 	.word	0x000000ff
        /*03ac*/ 	.word	0x00000018
        /*03b0*/ 	.short	0x010a
        /*03b2*/ 	.byte	0x06
	.zero		1


	//   ....[41]....
        /*03b4*/ 	.word	0x00002320
        /*03b8*/ 	.word	0x000000ff
        /*03bc*/ 	.word	0x00000018
        /*03c0*/ 	.short	0x010a
        /*03c2*/ 	.byte	0x04
	.zero		1


	//   ....[42]....
        /*03c4*/ 	.word	0x00002730
        /*03c8*/ 	.word	0x00000003
        /*03cc*/ 	.word	0x00000080
        /*03d0*/ 	.short	0x010a
        /*03d2*/ 	.byte	0xff
	.zero		1


	//   ....[43]....
        /*03d4*/ 	.word	0x00002880
        /*03d8*/ 	.word	0x00000000
        /*03dc*/ 	.word	0x00000000
        /*03e0*/ 	.short	0x0101
        /*03e2*/ 	.byte	0xff
	.zero		1


	//   ....[44]....
        /*03e4*/ 	.word	0x00002e40
        /*03e8*/ 	.word	0x000000ff
        /*03ec*/ 	.word	0x00000000
        /*03f0*/ 	.short	0x010a
        /*03f2*/ 	.byte	0x04
	.zero		1


	//   ....[45]....
        /*03f4*/ 	.word	0x00002ed0
        /*03f8*/ 	.word	0x000000ff
        /*03fc*/ 	.word	0x00000000
        /*0400*/ 	.short	0x010a
        /*0402*/ 	.byte	0x05
	.zero		1


	//   ....[46]....
        /*0404*/ 	.word	0x00002f70
        /*0408*/ 	.word	0x00000000
        /*040c*/ 	.word	0x00000000
        /*0410*/ 	.short	0x010a
        /*0412*/ 	.byte	0xff
	.zero		1


	//   ....[47]....
        /*0414*/ 	.word	0x000030a0
        /*0418*/ 	.word	0x00000000
        /*041c*/ 	.word	0x000000e0
        /*0420*/ 	.short	0x010a
        /*0422*/ 	.byte	0xff
	.zero		1


	//   ....[48]....
        /*0424*/ 	.word	0x00003110
        /*0428*/ 	.word	0x00000000
        /*042c*/ 	.word	0x00000000
        /*0430*/ 	.short	0x0101
        /*0432*/ 	.byte	0xff
	.zero		1


	//   ....[49]....
        /*0434*/ 	.word	0x00003130
        /*0438*/ 	.word	0x000000ff
        /*043c*/ 	.word	0x00000090
        /*0440*/ 	.short	0x010a
        /*0442*/ 	.byte	0x04
	.zero		1


	//   ....[50]....
        /*0444*/ 	.word	0x00003250
        /*0448*/ 	.word	0x00000000
        /*044c*/ 	.word	0x00000080
        /*0450*/ 	.short	0x010a
        /*0452*/ 	.byte	0xff
	.zero		1


	//   ....[51]....
        /*0454*/ 	.word	0x00003350
        /*0458*/ 	.word	0x00000000
        /*045c*/ 	.word	0x00000000
        /*0460*/ 	.short	0x0101
        /*0462*/ 	.byte	0xff
	.zero		1


	//   ....[52]....
        /*0464*/ 	.word	0x000033e0
        /*0468*/ 	.word	0x000000ff
        /*046c*/ 	.word	0x00000090
        /*0470*/ 	.short	0x0106
        /*0472*/ 	.byte	0x04
	.zero		1


	//   ....[53]....
        /*0474*/ 	.word	0x00003400
        /*0478*/ 	.word	0x000000ff
        /*047c*/ 	.word	0x00000090
        /*0480*/ 	.short	0x010a
        /*0482*/ 	.byte	0x04
	.zero		1


	//   ....[54]....
        /*0484*/ 	.word	0x00003490
        /*0488*/ 	.word	0x000000ff
        /*048c*/ 	.word	0x00000090
        /*0490*/ 	.short	0x0106
        /*0492*/ 	.byte	0x07
	.zero		1


	//   ....[55]....
        /*0494*/ 	.word	0x000034d0
        /*0498*/ 	.word	0x00000000
        /*049c*/ 	.word	0x00000090
        /*04a0*/ 	.short	0x010a
        /*04a2*/ 	.byte	0xff
	.zero		1


	//   ....[56]....
        /*04a4*/ 	.word	0x00003730
        /*04a8*/ 	.word	0x000000ff
        /*04ac*/ 	.word	0x00000008
        /*04b0*/ 	.short	0x010a
        /*04b2*/ 	.byte	0x05
	.zero		1


	//   ....[57]....
        /*04b4*/ 	.word	0x00003750
        /*04b8*/ 	.word	0x000000ff
        /*04bc*/ 	.word	0x00000008
        /*04c0*/ 	.short	0x010a
        /*04c2*/ 	.byte	0x05
	.zero		1


	//   ....[58]....
        /*04c4*/ 	.word	0x000038f0
        /*04c8*/ 	.word	0x000000ff
        /*04cc*/ 	.word	0x00000008
        /*04d0*/ 	.short	0x010a
        /*04d2*/ 	.byte	0x05
	.zero		1


	//   ....[59]....
        /*04d4*/ 	.word	0x00003910
        /*04d8*/ 	.word	0x000000ff
        /*04dc*/ 	.word	0x00000008
        /*04e0*/ 	.short	0x010a
        /*04e2*/ 	.byte	0x05
	.zero		1


	//   ....[60]....
        /*04e4*/ 	.word	0x000039e0
        /*04e8*/ 	.word	0x000000ff
        /*04ec*/ 	.word	0x00000000
        /*04f0*/ 	.short	0x0101
        /*04f2*/ 	.byte	0x04
	.zero		1


	//   ....[61]....
        /*04f4*/ 	.word	0x00003da0
        /*04f8*/ 	.word	0x00000003
        /*04fc*/ 	.word	0x00000080
        /*0500*/ 	.short	0x010a
        /*0502*/ 	.byte	0xff
	.zero		1


	//   ....[62]....
        /*0504*/ 	.word	0x00003e60
        /*0508*/ 	.word	0x00000003
        /*050c*/ 	.word	0x00000000
        /*0510*/ 	.short	0x0101
        /*0512*/ 	.byte	0xff
	.zero		1


	//   ....[63]....
        /*0514*/ 	.word	0x00003f50
        /*0518*/ 	.word	0x000000ff
        /*051c*/ 	.word	0x00000000
        /*0520*/ 	.short	0x010a
        /*0522*/ 	.byte	0x04
	.zero		1


	//   ....[64]....
        /*0524*/ 	.word	0x00003f60
        /*0528*/ 	.word	0x000000ff
        /*052c*/ 	.word	0x000000c0
        /*0530*/ 	.short	0x010a
        /*0532*/ 	.byte	0x07
	.zero		1


	//   ....[65]....
        /*0534*/ 	.word	0x00004020
        /*0538*/ 	.word	0x000000ff
        /*053c*/ 	.word	0x00000000
        /*0540*/ 	.short	0x010a
        /*0542*/ 	.byte	0x05
	.zero		1


	//   ....[66]....
        /*0544*/ 	.word	0x00004170
        /*0548*/ 	.word	0x000000ff
        /*054c*/ 	.word	0x00000000
        /*0550*/ 	.short	0x010a
        /*0552*/ 	.byte	0x07
	.zero		1


	//   ....[67]....
        /*0554*/ 	.word	0x000048e0
        /*0558*/ 	.word	0x000000ff
        /*055c*/ 	.word	0x00000000
        /*0560*/ 	.short	0x010a
        /*0562*/ 	.byte	0x04
	.zero		1


	//   ....[68]....
        /*0564*/ 	.word	0x00004980
        /*0568*/ 	.word	0x000000ff
        /*056c*/ 	.word	0x00000000
        /*0570*/ 	.short	0x010a
        /*0572*/ 	.byte	0x05
	.zero		1


	//   ....[69]....
        /*0574*/ 	.word	0x00004a10
        /*0578*/ 	.word	0x000000ff
        /*057c*/ 	.word	0x00000000
        /*0580*/ 	.short	0x010a
        /*0582*/ 	.byte	0x05
	.zero		1


	//   ....[70]....
        /*0584*/ 	.word	0x00004ab0
        /*0588*/ 	.word	0x00000002
        /*058c*/ 	.word	0x00000000
        /*0590*/ 	.short	0x010a
        /*0592*/ 	.byte	0xff
	.zero		1


	//   ....[71]....
        /*0594*/ 	.word	0x00004af0
        /*0598*/ 	.word	0x00000002
        /*059c*/ 	.word	0x00000000
        /*05a0*/ 	.short	0x010a
        /*05a2*/ 	.byte	0xff
	.zero		1


	//   ....[72]....
        /*05a4*/ 	.word	0x00004b70
        /*05a8*/ 	.word	0x000000ff
        /*05ac*/ 	.word	0x00000000
        /*05b0*/ 	.short	0x0101
        /*05b2*/ 	.byte	0x04
	.zero		1


	//   ....[73]....
        /*05b4*/ 	.word	0x00004bb0
        /*05b8*/ 	.word	0x000000ff
        /*05bc*/ 	.word	0x00000100
        /*05c0*/ 	.short	0x010a
        /*05c2*/ 	.byte	0x3e
	.zero		1


	//   ....[74]....
        /*05c4*/ 	.word	0x00004c10
        /*05c8*/ 	.word	0x000000ff
        /*05cc*/ 	.word	0x00000000
        /*05d0*/ 	.short	0x0101
        /*05d2*/ 	.byte	0x04
	.zero		1


	//   ....[75]....
        /*05d4*/ 	.word	0x000050c0
        /*05d8*/ 	.word	0x0000000c
        /*05dc*/ 	.word	0x00000080
        /*05e0*/ 	.short	0x010a
        /*05e2*/ 	.byte	0xff
	.zero		1


	//   ....[76]....
        /*05e4*/ 	.word	0x00005230
        /*05e8*/ 	.word	0x00000000
        /*05ec*/ 	.word	0x00000000
        /*05f0*/ 	.short	0x0101
        /*05f2*/ 	.byte	0xff
	.zero		1


	//   ....[77]....
        /*05f4*/ 	.word	0x000056c0
        /*05f8*/ 	.word	0x000000ff
        /*05fc*/ 	.word	0x00000078
        /*0600*/ 	.short	0x010a
        /*0602*/ 	.byte	0x15
	.zero		1


	//   ....[78]....
        /*0604*/ 	.word	0x00005840
        /*0608*/ 	.word	0x000000ff
        /*060c*/ 	.word	0x00000050
        /*0610*/ 	.short	0x010a
        /*0612*/ 	.byte	0x15
	.zero		1


	//   ....[79]....
        /*0614*/ 	.word	0x00005a40
        /*0618*/ 	.word	0x000000ff
        /*061c*/ 	.word	0x00000030
        /*0620*/ 	.short	0x010b
        /*0622*/ 	.byte	0x15
	.zero		1


	//   ....[80]....
        /*0624*/ 	.word	0x00005a50
        /*0628*/ 	.word	0x000000ff
        /*062c*/ 	.word	0x00000000
        /*0630*/ 	.short	0x0101
        /*0632*/ 	.byte	0x06
	.zero		1


	//   ....[81]....
        /*0634*/ 	.word	0x00005a60
        /*0638*/ 	.word	0x000000ff
        /*063c*/ 	.word	0x00000058
        /*0640*/ 	.short	0x010a
        /*0642*/ 	.byte	0x15
	.zero		1


	//   ....[82]....
        /*0644*/ 	.word	0x00005c20
        /*0648*/ 	.word	0x000000ff
        /*064c*/ 	.word	0x00000038
        /*0650*/ 	.short	0x010b
        /*0652*/ 	.byte	0x15
	.zero		1


	//   ....[83]....
        /*0654*/ 	.word	0x00005c30
        /*0658*/ 	.word	0x000000ff
        /*065c*/ 	.word	0x00000000
        /*0660*/ 	.short	0x0101
        /*0662*/ 	.byte	0x06
	.zero		1


	//   ....[84]....
        /*0664*/ 	.word	0x00005c40
        /*0668*/ 	.word	0x000000ff
        /*066c*/ 	.word	0x00000060
        /*0670*/ 	.short	0x010a
        /*0672*/ 	.byte	0x15
	.zero		1


	//   ....[85]....
        /*0674*/ 	.word	0x00005df0
        /*0678*/ 	.word	0x000000ff
        /*067c*/ 	.word	0x00000040
        /*0680*/ 	.short	0x010b
        /*0682*/ 	.byte	0x15
	.zero		1


	//   ....[86]....
        /*0684*/ 	.word	0x00005e00
        /*0688*/ 	.word	0x000000ff
        /*068c*/ 	.word	0x00000000
        /*0690*/ 	.short	0x0101
        /*0692*/ 	.byte	0x06
	.zero		1


	//   ....[87]....
        /*0694*/ 	.word	0x00005e10
        /*0698*/ 	.word	0x000000ff
        /*069c*/ 	.word	0x00000068
        /*06a0*/ 	.short	0x010a
        /*06a2*/ 	.byte	0x15
	.zero		1


	//   ....[88]....
        /*06a4*/ 	.word	0x00006060
        /*06a8*/ 	.word	0x000000ff
        /*06ac*/ 	.word	0x00000048
        /*06b0*/ 	.short	0x010b
        /*06b2*/ 	.byte	0x15
	.zero		1


	//   ....[89]....
        /*06b4*/ 	.word	0x00006070
        /*06b8*/ 	.word	0x000000ff
        /*06bc*/ 	.word	0x00000000
        /*06c0*/ 	.short	0x0101
        /*06c2*/ 	.byte	0x25
	.zero		1


	//   ....[90]....
        /*06c4*/ 	.word	0x000060b0
        /*06c8*/ 	.word	0x000000ff
        /*06cc*/ 	.word	0x00000050
        /*06d0*/ 	.short	0x010a
        /*06d2*/ 	.byte	0x15
	.zero		1


	//   ....[91]....
        /*06d4*/ 	.word	0x000060d0
        /*06d8*/ 	.word	0x000000ff
        /*06dc*/ 	.word	0x00000058
        /*06e0*/ 	.short	0x010a
        /*06e2*/ 	.byte	0x15
	.zero		1


	//   ....[92]....
        /*06e4*/ 	.word	0x000060f0
        /*06e8*/ 	.word	0x000000ff
        /*06ec*/ 	.word	0x00000060
        /*06f0*/ 	.short	0x010a
        /*06f2*/ 	.byte	0x15
	.zero		1


	//   ....[93]....
        /*06f4*/ 	.word	0x00006130
        /*06f8*/ 	.word	0x00000000
        /*06fc*/ 	.word	0x00000068
        /*0700*/ 	.short	0x010a
        /*0702*/ 	.byte	0xff
	.zero		1


	//   ....[94]....
        /*0704*/ 	.word	0x00006470
        /*0708*/ 	.word	0x00000003
        /*070c*/ 	.word	0x00000080
        /*0710*/ 	.short	0x010a
        /*0712*/ 	.byte	0xff
	.zero		1


	//   ....[95]....
        /*0714*/ 	.word	0x000065f0
        /*0718*/ 	.word	0x00000000
        /*071c*/ 	.word	0x00000000
        /*0720*/ 	.short	0x0101
        /*0722*/ 	.byte	0xff
	.zero		1


	//   ....[96]....
        /*0724*/ 	.word	0x00007130
        /*0728*/ 	.word	0x000000ff
        /*072c*/ 	.word	0x00000030
        /*0730*/ 	.short	0x010a
        /*0732*/ 	.byte	0x2b
	.zero		1


	//   ....[97]....
        /*0734*/ 	.word	0x00007170
        /*0738*/ 	.word	0x00000045
        /*073c*/ 	.word	0x000000a0
        /*0740*/ 	.short	0x010a
        /*0742*/ 	.byte	0xff
	.zero		1


	//   ....[98]....
        /*0744*/ 	.word	0x00007260
        /*0748*/ 	.word	0x000000ff
        /*074c*/ 	.word	0x00000030
        /*0750*/ 	.short	0x010a
        /*0752*/ 	.byte	0x2b
	.zero		1


	//   ....[99]....
        /*0754*/ 	.word	0x00007350
        /*0758*/ 	.word	0x00000045
        /*075c*/ 	.word	0x000000a0
        /*0760*/ 	.short	0x010a
        /*0762*/ 	.byte	0xff
	.zero		1


	//   ....[100]....
        /*0764*/ 	.word	0x00007970
        /*0768*/ 	.word	0x00000000
        /*076c*/ 	.word	0x00000000
        /*0770*/ 	.short	0x0101
        /*0772*/ 	.byte	0xff
	.zero		1


	//   ....[101]....
        /*0774*/ 	.word	0x00007980
        /*0778*/ 	.word	0x00000002
        /*077c*/ 	.word	0x00000030
        /*0780*/ 	.short	0x010a
        /*0782*/ 	.byte	0xff
	.zero		1


	//   ....[102]....
        /*0784*/ 	.word	0x00007a60
        /*0788*/ 	.word	0x00000002
        /*078c*/ 	.word	0x00000030
        /*0790*/ 	.short	0x010a
        /*0792*/ 	.byte	0xff
	.zero		1


	//   ....[103]....
        /*0794*/ 	.word	0x00008120
        /*0798*/ 	.word	0x00000010
        /*079c*/ 	.word	0x00000000
        /*07a0*/ 	.short	0x0101
        /*07a2*/ 	.byte	0xff
	.zero		1


	//   ....[104]....
        /*07a4*/ 	.word	0x00008140
        /*07a8*/ 	.word	0x00000000
        /*07ac*/ 	.word	0x00000030
        /*07b0*/ 	.short	0x010a
        /*07b2*/ 	.byte	0xff
	.zero		1


	//   ....[105]....
        /*07b4*/ 	.word	0x00008210
        /*07b8*/ 	.word	0x00000000
        /*07bc*/ 	.word	0x00000030
        /*07c0*/ 	.short	0x010a
        /*07c2*/ 	.byte	0xff
	.zero		1


	//   ....[106]....
        /*07c4*/ 	.word	0x000088d0
        /*07c8*/ 	.word	0x00000010
        /*07cc*/ 	.word	0x00000000
        /*07d0*/ 	.short	0x0101
        /*07d2*/ 	.byte	0xff
	.zero		1


	//   ....[107]....
        /*07d4*/ 	.word	0x000088f0
        /*07d8*/ 	.word	0x00000000
        /*07dc*/ 	.word	0x00000030
        /*07e0*/ 	.short	0x010a
        /*07e2*/ 	.byte	0xff
	.zero		1


	//   ....[108]....
        /*07e4*/ 	.word	0x000089c0
        /*07e8*/ 	.word	0x00000000
        /*07ec*/ 	.word	0x00000030
        /*07f0*/ 	.short	0x010a
        /*07f2*/ 	.byte	0xff
	.zero		1


	//   ....[109]....
        /*07f4*/ 	.word	0x00008c30
        /*07f8*/ 	.word	0x00000045
        /*07fc*/ 	.word	0x00000000
        /*0800*/ 	.short	0x0101
        /*0802*/ 	.byte	0xff
	.zero		1


	//   ....[110]....
        /*0804*/ 	.word	0x000090d0
        /*0808*/ 	.word	0x00000000
        /*080c*/ 	.word	0x00000000
        /*0810*/ 	.short	0x0101
        /*0812*/ 	.byte	0xff
	.zero		1


	//   ....[111]....
        /*0814*/ 	.word	0x00009370
        /*0818*/ 	.word	0x000000ff
        /*081c*/ 	.word	0x00000000
        /*0820*/ 	.short	0x0101
        /*0822*/ 	.byte	0x04
	.zero		1


	//   ....[112]....
        /*0824*/ 	.word	0x00009390
        /*0828*/ 	.word	0x00000000
        /*082c*/ 	.word	0x000000f0
        /*0830*/ 	.short	0x010a
        /*0832*/ 	.byte	0xff
	.zero		1


	//   ....[113]....
        /*0834*/ 	.word	0x000093f0
        /*0838*/ 	.word	0x00000000
        /*083c*/ 	.word	0x00000018
        /*0840*/ 	.short	0x010a
        /*0842*/ 	.byte	0xff
	.zero		1


	//   ....[114]....
        /*0844*/ 	.word	0x00009450
        /*0848*/ 	.word	0x00000000
        /*084c*/ 	.word	0x00000018
        /*0850*/ 	.short	0x010a
        /*0852*/ 	.byte	0xff
	.zero		1


	//   ....[115]....
        /*0854*/ 	.word	0x000094a0
        /*0858*/ 	.word	0x00000003
        /*085c*/ 	.word	0x00000080
        /*0860*/ 	.short	0x010a
        /*0862*/ 	.byte	0xff
	.zero		1


	//   ....[116]....
        /*0864*/ 	.word	0x00009500
        /*0868*/ 	.word	0x00000000
        /*086c*/ 	.word	0x00000000
        /*0870*/ 	.short	0x010a
        /*0872*/ 	.byte	0xff
	.zero		1


	//   ....[117]....
        /*0874*/ 	.word	0x00009560
        /*0878*/ 	.word	0x00000000
        /*087c*/ 	.word	0x00000000
        /*0880*/ 	.short	0x010a
        /*0882*/ 	.byte	0xff
	.zero		1


	//   ....[118]....
        /*0884*/ 	.word	0x000095b0
        /*0888*/ 	.word	0x00000000
        /*088c*/ 	.word	0x000000e0
        /*0890*/ 	.short	0x010a
        /*0892*/ 	.byte	0xff
	.zero		1


	//   ....[119]....
        /*0894*/ 	.word	0x00009610
        /*0898*/ 	.word	0x00000000
        /*089c*/ 	.word	0x00000090
        /*08a0*/ 	.short	0x010a
        /*08a2*/ 	.byte	0xff
	.zero		1


	//   ....[120]....
        /*08a4*/ 	.word	0x00009660
        /*08a8*/ 	.word	0x00000000
        /*08ac*/ 	.word	0x00000080
        /*08b0*/ 	.short	0x010a
        /*08b2*/ 	.byte	0xff
	.zero		1


	//   ....[121]....
        /*08b4*/ 	.word	0x000096c0
        /*08b8*/ 	.word	0x00000000
        /*08bc*/ 	.word	0x00000090
        /*08c0*/ 	.short	0x010a
        /*08c2*/ 	.byte	0xff
	.zero		1


	//   ....[122]....
        /*08c4*/ 	.word	0x00009720
        /*08c8*/ 	.word	0x00000007
        /*08cc*/ 	.word	0x00000008
        /*08d0*/ 	.short	0x010a
        /*08d2*/ 	.byte	0xff
	.zero		1


	//   ....[123]....
        /*08d4*/ 	.word	0x00009810
        /*08d8*/ 	.word	0x00000005
        /*08dc*/ 	.word	0x00000008
        /*08e0*/ 	.short	0x010a
        /*08e2*/ 	.byte	0xff
	.zero		1


	//   ....[124]....
        /*08e4*/ 	.word	0x00009860
        /*08e8*/ 	.word	0x00000003
        /*08ec*/ 	.word	0x00000080
        /*08f0*/ 	.short	0x010a
        /*08f2*/ 	.byte	0xff
	.zero		1


	//   ....[125]....
        /*08f4*/ 	.word	0x000098d0
        /*08f8*/ 	.word	0x00000003
        /*08fc*/ 	.word	0x000000c0
        /*0900*/ 	.short	0x010a
        /*0902*/ 	.byte	0xff
	.zero		1


	//   ....[126]....
        /*0904*/ 	.word	0x00009930
        /*0908*/ 	.word	0x00000003
        /*090c*/ 	.word	0x00000000
        /*0910*/ 	.short	0x010a
        /*0912*/ 	.byte	0xff
	.zero		1


	//   ....[127]....
        /*0914*/ 	.word	0x00009990
        /*0918*/ 	.word	0x00000002
        /*091c*/ 	.word	0x00000000
        /*0920*/ 	.short	0x010a
        /*0922*/ 	.byte	0xff
	.zero		1


	//   ....[128]....
        /*0924*/ 	.word	0x000099f0
        /*0928*/ 	.word	0x00000002
        /*092c*/ 	.word	0x00000000
        /*0930*/ 	.short	0x010a
        /*0932*/ 	.byte	0xff
	.zero		1


	//   ....[129]....
        /*0934*/ 	.word	0x00009a50
        /*0938*/ 	.word	0x00000002
        /*093c*/ 	.word	0x00000000
        /*0940*/ 	.short	0x010a
        /*0942*/ 	.byte	0xff
	.zero		1


	//   ....[130]....
        /*0944*/ 	.word	0x00009ab0
        /*0948*/ 	.word	0x00000002
        /*094c*/ 	.word	0x00000100
        /*0950*/ 	.short	0x010a
        /*0952*/ 	.byte	0xff
	.zero		1


	//   ....[131]....
        /*0954*/ 	.word	0x00009b00
        /*0958*/ 	.word	0x0000000c
        /*095c*/ 	.word	0x00000080
        /*0960*/ 	.short	0x010a
        /*0962*/ 	.byte	0xff
	.zero		1


	//   ....[132]....
        /*0964*/ 	.word	0x00009b60
        /*0968*/ 	.word	0x00000000
        /*096c*/ 	.word	0x00000078
        /*0970*/ 	.short	0x010a
        /*0972*/ 	.byte	0xff
	.zero		1


	//   ....[133]....
        /*0974*/ 	.word	0x00009bc0
        /*0978*/ 	.word	0x00000000
        /*097c*/ 	.word	0x00000050
        /*0980*/ 	.short	0x010a
        /*0982*/ 	.byte	0xff
	.zero		1


	//   ....[134]....
        /*0984*/ 	.word	0x00009c20
        /*0988*/ 	.word	0x00000000
        /*098c*/ 	.word	0x00000058
        /*0990*/ 	.short	0x010a
        /*0992*/ 	.byte	0xff
	.zero		1


	//   ....[135]....
        /*0994*/ 	.word	0x00009c80
        /*0998*/ 	.word	0x00000000
        /*099c*/ 	.word	0x00000060
        /*09a0*/ 	.short	0x010a
        /*09a2*/ 	.byte	0xff
	.zero		1


	//   ....[136]....
        /*09a4*/ 	.word	0x00009ce0
        /*09a8*/ 	.word	0x00000000
        /*09ac*/ 	.word	0x00000068
        /*09b0*/ 	.short	0x010a
        /*09b2*/ 	.byte	0xff
	.zero		1


	//   ....[137]....
        /*09b4*/ 	.word	0x00009d40
        /*09b8*/ 	.word	0x00000000
        /*09bc*/ 	.word	0x00000050
        /*09c0*/ 	.short	0x010a
        /*09c2*/ 	.byte	0xff
	.zero		1


	//   ....[138]....
        /*09c4*/ 	.word	0x00009da0
        /*09c8*/ 	.word	0x00000000
        /*09cc*/ 	.word	0x00000058
        /*09d0*/ 	.short	0x010a
        /*09d2*/ 	.byte	0xff
	.zero		1


	//   ....[139]....
        /*09d4*/ 	.word	0x00009e00
        /*09d8*/ 	.word	0x00000000
        /*09dc*/ 	.word	0x00000060
        /*09e0*/ 	.short	0x010a
        /*09e2*/ 	.byte	0xff
	.zero		1


	//   ....[140]....
        /*09e4*/ 	.word	0x00009e50
        /*09e8*/ 	.word	0x00000003
        /*09ec*/ 	.word	0x00000080
        /*09f0*/ 	.short	0x010a
        /*09f2*/ 	.byte	0xff
	.zero		1


	//   ....[141]....
        /*09f4*/ 	.word	0x00009eb0
        /*09f8*/ 	.word	0x00000002
        /*09fc*/ 	.word	0x00000030
        /*0a00*/ 	.short	0x010a
        /*0a02*/ 	.byte	0xff
	.zero		1


	//   ....[142]....
        /*0a04*/ 	.word	0x00009f00
        /*0a08*/ 	.word	0x00000045
        /*0a0c*/ 	.word	0x000000a0
        /*0a10*/ 	.short	0x010a
        /*0a12*/ 	.byte	0xff
	.zero		1


	//   ....[143]....
        /*0a14*/ 	.word	0x00009f50
        /*0a18*/ 	.word	0x00000002
        /*0a1c*/ 	.word	0x00000030
        /*0a20*/ 	.short	0x010a
        /*0a22*/ 	.byte	0xff
	.zero		1


	//   ....[144]....
        /*0a24*/ 	.word	0x00009fa0
        /*0a28*/ 	.word	0x00000000
        /*0a2c*/ 	.word	0x00000030
        /*0a30*/ 	.short	0x010a
        /*0a32*/ 	.byte	0xff
	.zero		1


	//   ....[145]....
        /*0a34*/ 	.word	0x00009ff0
        /*0a38*/ 	.word	0x00000000
        /*0a3c*/ 	.word	0x00000030
        /*0a40*/ 	.short	0x010a
        /*0a42*/ 	.byte	0xff
	.zero		1


	//----- nvinfo : EIATTR_NUM_MBARRIERS
	.align		4
.L_47:
        /*0a44*/ 	.byte	0x03, 0x38
        /*0a46*/ 	.short	0x0021


	//----- nvinfo : EIATTR_EXIT_INSTR_OFFSETS
	.align		4
        /*0a48*/ 	.byte	0x04, 0x1c
        /*0a4a*/ 	.short	(.L_49 - .L_48)


	//   ....[0]....
.L_48:
        /*0a4c*/ 	.word	0x00002fa0


	//   ....[1]....
        /*0a50*/ 	.word	0x000034a0


	//   ....[2]....
        /*0a54*/ 	.word	0x00003500


	//   ....[3]....
        /*0a58*/ 	.word	0x00004e50


	//   ....[4]....
        /*0a5c*/ 	.word	0x00006160


	//   ....[5]....
        /*0a60*/ 	.word	0x000061a0


	//   ....[6]....
        /*0a64*/ 	.word	0x00009260


	//   ....[7]....
        /*0a68*/ 	.word	0x000092e0


	//   ....[8]....
        /*0a6c*/ 	.word	0x00009310


	//   ....[9]....
        /*0a70*/ 	.word	0x00009380


	//----- nvinfo : EIATTR_MAX_THREADS
	.align		4
.L_49:
        /*0a74*/ 	.byte	0x04, 0x05
        /*0a76*/ 	.short	(.L_51 - .L_50)
.L_50:
        /*0a78*/ 	.word	0x00000100
        /*0a7c*/ 	.word	0x00000001
        /*0a80*/ 	.word	0x00000001


	//----- nvinfo : EIATTR_CRS_STACK_SIZE
	.align		4
.L_51:
        /*0a84*/ 	.byte	0x04, 0x1e
        /*0a86*/ 	.short	(.L_53 - .L_52)
.L_52:
        /*0a88*/ 	.word	0x00000000


	//----- nvinfo : EIATTR_CBANK_PARAM_SIZE
	.align		4
.L_53:
        /*0a8c*/ 	.byte	0x03, 0x19
        /*0a8e*/ 	.short	0x0800


	//----- nvinfo : EIATTR_PARAM_CBANK
	.align		4
        /*0a90*/ 	.byte	0x04, 0x0a
        /*0a92*/ 	.short	(.L_55 - .L_54)
	.align		4
.L_54:
        /*0a94*/ 	.word	index@(.nv.constant0._ZN7cutlass13device_kernelINS_4gemm6kernel13GemmUniversalIN4cute5tupleIJiiiiEEENS1_10collective13CollectiveMmaINS1_35MainloopSm100TmaUmmaWarpSpecializedILi3ELi2ELi4ENS5_IJNS4_1CILi2EEESB_NSA_ILi1EEEEEEEENS5_IJNSA_ILi128EEESF_SF_EEEfNS5_IJlSC_lEEEfSH_NS4_8TiledMMAINS4_8MMA_AtomIJNS4_23SM100_MMA_TF32_2x1SM_SSINS_10tfloat32_tESL_fLi128ELi128ELNS4_4UMMA5MajorE0ELSN_0ELNSM_7ScaleInE0ELSO_0EEEEEENS4_6LayoutINS5_IJSC_SC_SC_EEENS5_IJNSA_ILi0EEEST_ST_EEEEENS5_IJNS4_10UnderscoreESW_SW_EEEEENS4_28SM100_TMA_2SM_LOAD_MULTICASTENS4_14ComposedLayoutINS4_7SwizzleILi3ELi4ELi3EEENS4_18smem_ptr_flag_bitsILi32EEENSR_INS5_IJNSA_ILi8EEENSA_ILi32EEEEEENS5_IJS16_SC_EEEEEEEvNS4_8identityENS4_18SM100_TMA_2SM_LOADES1A_vS1B_EENS_8epilogue10collective18CollectiveEpilogueINS1E_23Sm100TmaWarpSpecializedILi4ELi2ELi16ELb1ELb0EEEJNS5_IJNSA_ILi64EEESF_SF_EEENS5_IJNSR_IS1J_SC_EENSR_INS5_IJNSA_ILi16EEESB_EEENS5_IJSC_S1J_EEEEEEEEfSH_fSH_NS1E_6fusion15FusionCallbacksIS1I_NS1R_17LinearCombinationIffffLNS_15FloatRoundStyleE2EEES1K_S1Q_JEEENS4_5SM1004TMEM4LOAD26SM100_TMEM_LOAD_32dp32b16xENS4_13SM90_TMA_LOADENS10_INS11_ILi2ELi4ELi3EEES14_NSR_INS5_IJS15_S1M_EEENS5_IJS1M_SC_EEEEEEENS4_39AutoVectorizingCopyWithAssumedAlignmentILi128EEENS4_14SM90_TMA_STOREES26_S28_S28_EEEvvEEEEvNT_6ParamsE)
        /*0a98*/ 	.short	0x0380
        /*0a9a*/ 	.short	0x0800


	//----- nvinfo : EIATTR_SW_WAR
	.align		4
.L_55:
        /*0a9c*/ 	.byte	0x04, 0x36
        /*0a9e*/ 	.short	(.L_57 - .L_56)
.L_56:
        /*0aa0*/ 	.word	0x00000008
.L_57:


//--------------------- .nv.callgraph             --------------------------
	.section	.nv.callgraph,"",@"SHT_CUDA_CALLGRAPH"
	.align	4
	.sectionentsize	8
	.align		4
        /*0000*/ 	.word	0x00000000
	.align		4
        /*0004*/ 	.word	0xffffffff
	.align		4
        /*0008*/ 	.word	index@(_ZN7cutlass13device_kernelINS_4gemm6kernel13GemmUniversalIN4cute5tupleIJiiiiEEENS1_10collective13CollectiveMmaINS1_35MainloopSm100TmaUmmaWarpSpecializedILi3ELi2ELi4ENS5_IJNS4_1CILi2EEESB_NSA_ILi1EEEEEEEENS5_IJNSA_ILi128EEESF_SF_EEEfNS5_IJlSC_lEEEfSH_NS4_8TiledMMAINS4_8MMA_AtomIJNS4_23SM100_MMA_TF32_2x1SM_SSINS_10tfloat32_tESL_fLi128ELi128ELNS4_4UMMA5MajorE0ELSN_0ELNSM_7ScaleInE0ELSO_0EEEEEENS4_6LayoutINS5_IJSC_SC_SC_EEENS5_IJNSA_ILi0EEEST_ST_EEEEENS5_IJNS4_10UnderscoreESW_SW_EEEEENS4_28SM100_TMA_2SM_LOAD_MULTICASTENS4_14ComposedLayoutINS4_7SwizzleILi3ELi4ELi3EEENS4_18smem_ptr_flag_bitsILi32EEENSR_INS5_IJNSA_ILi8EEENSA_ILi32EEEEEENS5_IJS16_SC_EEEEEEEvNS4_8identityENS4_18SM100_TMA_2SM_LOADES1A_vS1B_EENS_8epilogue10collective18CollectiveEpilogueINS1E_23Sm100TmaWarpSpecializedILi4ELi2ELi16ELb1ELb0EEEJNS5_IJNSA_ILi64EEESF_SF_EEENS5_IJNSR_IS1J_SC_EENSR_INS5_IJNSA_ILi16EEESB_EEENS5_IJSC_S1J_EEEEEEEEfSH_fSH_NS1E_6fusion15FusionCallbacksIS1I_NS1R_17LinearCombinationIffffLNS_15FloatRoundStyleE2EEES1K_S1Q_JEEENS4_5SM1004TMEM4LOAD26SM100_TMEM_LOAD_32dp32b16xENS4_13SM90_TMA_LOADENS10_INS11_ILi2ELi4ELi3EEES14_NSR_INS5_IJS15_S1M_EEENS5_IJS1M_SC_EEEEEEENS4_39AutoVectorizingCopyWithAssumedAlignmentILi128EEENS4_14SM90_TMA_STOREES26_S28_S28_EEEvvEEEEvNT_6ParamsE)
	.align		4
        /*000c*/ 	.word	index@(__assertfail)
	.align		4
        /*0010*/ 	.word	0x00000000
	.align		4
        /*0014*/ 	.word	0xfffffffe
	.align		4
        /*0018*/ 	.word	0x00000000
	.align		4
        /*001c*/ 	.word	0xfffffffd
	.align		4
        /*0020*/ 	.word	0x00000000
	.align		4
        /*0024*/ 	.word	0xfffffffc


//--------------------- .nv.constant4             --------------------------
	.section	.nv.constant4,"a",@progbits
	.align	8
	.align		8
.nv.constant4:
        /*0000*/ 	.dword	__assertfail
	.align		8
        /*0008*/ 	.dword	__unnamed_1
	.align		8
        /*0010*/ 	.dword	__unnamed_2
	.align		8
        /*0018*/ 	.dword	_ZN40_INTERNAL_88ca0de1_4_k_cu_fa8dc317_331714cuda3std3__45__cpo5beginE
	.align		8
        /*0020*/ 	.dword	_ZN40_INTERNAL_88ca0de1_4_k_cu_fa8dc317_331714cuda3std3__45__cpo3endE
	.align		8
        /*0028*/ 	.dword	_ZN40_INTERNAL_88ca0de1_4_k_cu_fa8dc317_331714cuda3std3__45__cpo6cbeginE
	.align		8
        /*0030*/ 	.dword	_ZN40_INTERNAL_88ca0de1_4_k_cu_fa8dc317_331714cuda3std3__45__cpo4cendE
	.align		8
        /*0038*/ 	.dword	_ZN40_INTERNAL_88ca0de1_4_k_cu_fa8dc317_331714cuda3std3__442_GLOBAL__N__88ca0de1_4_k_cu_fa8dc317_331716ignoreE
	.align		8
        /*0040*/ 	.dword	_ZN40_INTERNAL_88ca0de1_4_k_cu_fa8dc317_331714cuda3std3__419piecewise_constructE
	.align		8
        /*0048*/ 	.dword	_ZN40_INTERNAL_88ca0de1_4_k_cu_fa8dc317_331714cuda3std3__48in_placeE
	.align		8
        /*0050*/ 	.dword	_ZN40_INTERNAL_88ca0de1_4_k_cu_fa8dc317_331714cuda3std6ranges3__45__cpo4swapE
	.align		8
        /*0058*/ 	.dword	_ZN40_INTERNAL_88ca0de1_4_k_cu_fa8dc317_331714cuda3std6ranges3__45__cpo9iter_moveE
	.align		8
        /*0060*/ 	.dword	_ZN40_INTERNAL_88ca0de1_4_k_cu_fa8dc317_331714cute7productE
	.align		8
        /*0068*/ 	.dword	_ZN40_INTERNAL_88ca0de1_4_k_cu_fa8dc317_331714cute1_E
	.align		8
        /*0070*/ 	.dword	$str$25
	.align		8
        /*0078*/ 	.dword	$str$26
	.align		8
        /*0080*/ 	.dword	$str$27
	.align		8
        /*0088*/ 	.dword	$str$28


//--------------------- .text._ZN7cutlass13device_kernelINS_4gemm6kernel13GemmUniversalIN4cute5tupleIJiiiiEEENS1_10collective13CollectiveMmaINS1_35MainloopSm100TmaUmmaWarpSpecializedILi3ELi2ELi4ENS5_IJNS4_1CILi2EEESB_NSA_ILi1EEEEEEEENS5_IJNSA_ILi128EEESF_SF_EEEfNS5_IJlSC_lEEEfSH_NS4_8TiledMMAINS4_8MMA_AtomIJNS4_23SM100_MMA_TF32_2x1SM_SSINS_10tfloat32_tESL_fLi128ELi128ELNS4_4UMMA5MajorE0ELSN_0ELNSM_7ScaleInE0ELSO_0EEEEEENS4_6LayoutINS5_IJSC_SC_SC_EEENS5_IJNSA_ILi0EEEST_ST_EEEEENS5_IJNS4_10UnderscoreESW_SW_EEEEENS4_28SM100_TMA_2SM_LOAD_MULTICASTENS4_14ComposedLayoutINS4_7SwizzleILi3ELi4ELi3EEENS4_18smem_ptr_flag_bitsILi32EEENSR_INS5_IJNSA_ILi8EEENSA_ILi32EEEEEENS5_IJS16_SC_EEEEEEEvNS4_8identityENS4_18SM100_TMA_2SM_LOADES1A_vS1B_EENS_8epilogue10collective18CollectiveEpilogueINS1E_23Sm100TmaWarpSpecializedILi4ELi2ELi16ELb1ELb0EEEJNS5_IJNSA_ILi64EEESF_SF_EEENS5_IJNSR_IS1J_SC_EENSR_INS5_IJNSA_ILi16EEESB_EEENS5_IJSC_S1J_EEEEEEEEfSH_fSH_NS1E_6fusion15FusionCallbacksIS1I_NS1R_17LinearCombinationIffffLNS_15FloatRoundStyleE2EEES1K_S1Q_JEEENS4_5SM1004TMEM4LOAD26SM100_TMEM_LOAD_32dp32b16xENS4_13SM90_TMA_LOADENS10_INS11_ILi2ELi4ELi3EEES14_NSR_INS5_IJS15_S1M_EEENS5_IJS1M_SC_EEEEEEENS4_39AutoVectorizingCopyWithAssumedAlignmentILi128EEENS4_14SM90_TMA_STOREES26_S28_S28_EEEvvEEEEvNT_6ParamsE --------------------------
	.section	.text._ZN7cutlass13device_kernelINS_4gemm6kernel13GemmUniversalIN4cute5tupleIJiiiiEEENS1_10collective13CollectiveMmaINS1_35MainloopSm100TmaUmmaWarpSpecializedILi3ELi2ELi4ENS5_IJNS4_1CILi2EEESB_NSA_ILi1EEEEEEEENS5_IJNSA_ILi128EEESF_SF_EEEfNS5_IJlSC_lEEEfSH_NS4_8TiledMMAINS4_8MMA_AtomIJNS4_23SM100_MMA_TF32_2x1SM_SSINS_10tfloat32_tESL_fLi128ELi128ELNS4_4UMMA5MajorE0ELSN_0ELNSM_7ScaleInE0ELSO_0EEEEEENS4_6LayoutINS5_IJSC_SC_SC_EEENS5_IJNSA_ILi0EEEST_ST_EEEEENS5_IJNS4_10UnderscoreESW_SW_EEEEENS4_28SM100_TMA_2SM_LOAD_MULTICASTENS4_14ComposedLayoutINS4_7SwizzleILi3ELi4ELi3EEENS4_18smem_ptr_flag_bitsILi32EEENSR_INS5_IJNSA_ILi8EEENSA_ILi32EEEEEENS5_IJS16_SC_EEEEEEEvNS4_8identityENS4_18SM100_TMA_2SM_LOADES1A_vS1B_EENS_8epilogue10collective18CollectiveEpilogueINS1E_23Sm100TmaWarpSpecializedILi4ELi2ELi16ELb1ELb0EEEJNS5_IJNSA_ILi64EEESF_SF_EEENS5_IJNSR_IS1J_SC_EENSR_INS5_IJNSA_ILi16EEESB_EEENS5_IJSC_S1J_EEEEEEEEfSH_fSH_NS1E_6fusion15FusionCallbacksIS1I_NS1R_17LinearCombinationIffffLNS_15FloatRoundStyleE2EEES1K_S1Q_JEEENS4_5SM1004TMEM4LOAD26SM100_TMEM_LOAD_32dp32b16xENS4_13SM90_TMA_LOADENS10_INS11_ILi2ELi4ELi3EEES14_NSR_INS5_IJS15_S1M_EEENS5_IJS1M_SC_EEEEEEENS4_39AutoVectorizingCopyWithAssumedAlignmentILi128EEENS4_14SM90_TMA_STOREES26_S28_S28_EEEvvEEEEvNT_6ParamsE,"ax",@progbits
	.align	128
.text._ZN7cutlass13device_kernelINS_4gemm6kernel13GemmUniversalIN4cute5tupleIJiiiiEEENS1_10collective13CollectiveMmaINS1_35MainloopSm100TmaUmmaWarpSpecializedILi3ELi2ELi4ENS5_IJNS4_1CILi2EEESB_NSA_ILi1EEEEEEEENS5_IJNSA_ILi128EEESF_SF_EEEfNS5_IJlSC_lEEEfSH_NS4_8TiledMMAINS4_8MMA_AtomIJNS4_23SM100_MMA_TF32_2x1SM_SSINS_10tfloat32_tESL_fLi128ELi128ELNS4_4UMMA5MajorE0ELSN_0ELNSM_7ScaleInE0ELSO_0EEEEEENS4_6LayoutINS5_IJSC_SC_SC_EEENS5_IJNSA_ILi0EEEST_ST_EEEEENS5_IJNS4_10UnderscoreESW_SW_EEEEENS4_28SM100_TMA_2SM_LOAD_MULTICASTENS4_14ComposedLayoutINS4_7SwizzleILi3ELi4ELi3EEENS4_18smem_ptr_flag_bitsILi32EEENSR_INS5_IJNSA_ILi8EEENSA_ILi32EEEEEENS5_IJS16_SC_EEEEEEEvNS4_8identityENS4_18SM100_TMA_2SM_LOADES1A_vS1B_EENS_8epilogue10collective18CollectiveEpilogueINS1E_23Sm100TmaWarpSpecializedILi4ELi2ELi16ELb1ELb0EEEJNS5_IJNSA_ILi64EEESF_SF_EEENS5_IJNSR_IS1J_SC_EENSR_INS5_IJNSA_ILi16EEESB_EEENS5_IJSC_S1J_EEEEEEEEfSH_fSH_NS1E_6fusion15FusionCallbacksIS1I_NS1R_17LinearCombinationIffffLNS_15FloatRoundStyleE2EEES1K_S1Q_JEEENS4_5SM1004TMEM4LOAD26SM100_TMEM_LOAD_32dp32b16xENS4_13SM90_TMA_LOADENS10_INS11_ILi2ELi4ELi3EEES14_NSR_INS5_IJS15_S1M_EEENS5_IJS1M_SC_EEEEEEENS4_39AutoVectorizingCopyWithAssumedAlignmentILi128EEENS4_14SM90_TMA_STOREES26_S28_S28_EEEvvEEEEvNT_6ParamsE:
        .type           _ZN7cutlass13device_kernelINS_4gemm6kernel13GemmUniversalIN4cute5tupleIJiiiiEEENS1_10collective13CollectiveMmaINS1_35MainloopSm100TmaUmmaWarpSpecializedILi3ELi2ELi4ENS5_IJNS4_1CILi2EEESB_NSA_ILi1EEEEEEEENS5_IJNSA_ILi128EEESF_SF_EEEfNS5_IJlSC_lEEEfSH_NS4_8TiledMMAINS4_8MMA_AtomIJNS4_23SM100_MMA_TF32_2x1SM_SSINS_10tfloat32_tESL_fLi128ELi128ELNS4_4UMMA5MajorE0ELSN_0ELNSM_7ScaleInE0ELSO_0EEEEEENS4_6LayoutINS5_IJSC_SC_SC_EEENS5_IJNSA_ILi0EEEST_ST_EEEEENS5_IJNS4_10UnderscoreESW_SW_EEEEENS4_28SM100_TMA_2SM_LOAD_MULTICASTENS4_14ComposedLayoutINS4_7SwizzleILi3ELi4ELi3EEENS4_18smem_ptr_flag_bitsILi32EEENSR_INS5_IJNSA_ILi8EEENSA_ILi32EEEEEENS5_IJS16_SC_EEEEEEEvNS4_8identityENS4_18SM100_TMA_2SM_LOADES1A_vS1B_EENS_8epilogue10collective18CollectiveEpilogueINS1E_23Sm100TmaWarpSpecializedILi4ELi2ELi16ELb1ELb0EEEJNS5_IJNSA_ILi64EEESF_SF_EEENS5_IJNSR_IS1J_SC_EENSR_INS5_IJNSA_ILi16EEESB_EEENS5_IJSC_S1J_EEEEEEEEfSH_fSH_NS1E_6fusion15FusionCallbacksIS1I_NS1R_17LinearCombinationIffffLNS_15FloatRoundStyleE2EEES1K_S1Q_JEEENS4_5SM1004TMEM4LOAD26SM100_TMEM_LOAD_32dp32b16xENS4_13SM90_TMA_LOADENS10_INS11_ILi2ELi4ELi3EEES14_NSR_INS5_IJS15_S1M_EEENS5_IJS1M_SC_EEEEEEENS4_39AutoVectorizingCopyWithAssumedAlignmentILi128EEENS4_14SM90_TMA_STOREES26_S28_S28_EEEvvEEEEvNT_6ParamsE,@function
        .size           _ZN7cutlass13device_kernelINS_4gemm6kernel13GemmUniversalIN4cute5tupleIJiiiiEEENS1_10collective13CollectiveMmaINS1_35MainloopSm100TmaUmmaWarpSpecializedILi3ELi2ELi4ENS5_IJNS4_1CILi2EEESB_NSA_ILi1EEEEEEEENS5_IJNSA_ILi128EEESF_SF_EEEfNS5_IJlSC_lEEEfSH_NS4_8TiledMMAINS4_8MMA_AtomIJNS4_23SM100_MMA_TF32_2x1SM_SSINS_10tfloat32_tESL_fLi128ELi128ELNS4_4UMMA5MajorE0ELSN_0ELNSM_7ScaleInE0ELSO_0EEEEEENS4_6LayoutINS5_IJSC_SC_SC_EEENS5_IJNSA_ILi0EEEST_ST_EEEEENS5_IJNS4_10UnderscoreESW_SW_EEEEENS4_28SM100_TMA_2SM_LOAD_MULTICASTENS4_14ComposedLayoutINS4_7SwizzleILi3ELi4ELi3EEENS4_18smem_ptr_flag_bitsILi32EEENSR_INS5_IJNSA_ILi8EEENSA_ILi32EEEEEENS5_IJS16_SC_EEEEEEEvNS4_8identityENS4_18SM100_TMA_2SM_LOADES1A_vS1B_EENS_8epilogue10collective18CollectiveEpilogueINS1E_23Sm100TmaWarpSpecializedILi4ELi2ELi16ELb1ELb0EEEJNS5_IJNSA_ILi64EEESF_SF_EEENS5_IJNSR_IS1J_SC_EENSR_INS5_IJNSA_ILi16EEESB_EEENS5_IJSC_S1J_EEEEEEEEfSH_fSH_NS1E_6fusion15FusionCallbacksIS1I_NS1R_17LinearCombinationIffffLNS_15FloatRoundStyleE2EEES1K_S1Q_JEEENS4_5SM1004TMEM4LOAD26SM100_TMEM_LOAD_32dp32b16xENS4_13SM90_TMA_LOADENS10_INS11_ILi2ELi4ELi3EEES14_NSR_INS5_IJS15_S1M_EEENS5_IJS1M_SC_EEEEEEENS4_39AutoVectorizingCopyWithAssumedAlignmentILi128EEENS4_14SM90_TMA_STOREES26_S28_S28_EEEvvEEEEvNT_6ParamsE,(.L_x_198 - _ZN7cutlass13device_kernelINS_4gemm6kernel13GemmUniversalIN4cute5tupleIJiiiiEEENS1_10collective13CollectiveMmaINS1_35MainloopSm100TmaUmmaWarpSpecializedILi3ELi2ELi4ENS5_IJNS4_1CILi2EEESB_NSA_ILi1EEEEEEEENS5_IJNSA_ILi128EEESF_SF_EEEfNS5_IJlSC_lEEEfSH_NS4_8TiledMMAINS4_8MMA_AtomIJNS4_23SM100_MMA_TF32_2x1SM_SSINS_10tfloat32_tESL_fLi128ELi128ELNS4_4UMMA5MajorE0ELSN_0ELNSM_7ScaleInE0ELSO_0EEEEEENS4_6LayoutINS5_IJSC_SC_SC_EEENS5_IJNSA_ILi0EEEST_ST_EEEEENS5_IJNS4_10UnderscoreESW_SW_EEEEENS4_28SM100_TMA_2SM_LOAD_MULTICASTENS4_14ComposedLayoutINS4_7SwizzleILi3ELi4ELi3EEENS4_18smem_ptr_flag_bitsILi32EEENSR_INS5_IJNSA_ILi8EEENSA_ILi32EEEEEENS5_IJS16_SC_EEEEEEEvNS4_8identityENS4_18SM100_TMA_2SM_LOADES1A_vS1B_EENS_8epilogue10collective18CollectiveEpilogueINS1E_23Sm100TmaWarpSpecializedILi4ELi2ELi16ELb1ELb0EEEJNS5_IJNSA_ILi64EEESF_SF_EEENS5_IJNSR_IS1J_SC_EENSR_INS5_IJNSA_ILi16EEESB_EEENS5_IJSC_S1J_EEEEEEEEfSH_fSH_NS1E_6fusion15FusionCallbacksIS1I_NS1R_17LinearCombinationIffffLNS_15FloatRoundStyleE2EEES1K_S1Q_JEEENS4_5SM1004TMEM4LOAD26SM100_TMEM_LOAD_32dp32b16xENS4_13SM90_TMA_LOADENS10_INS11_ILi2ELi4ELi3EEES14_NSR_INS5_IJS15_S1M_EEENS5_IJS1M_SC_EEEEEEENS4_39AutoVectorizingCopyWithAssumedAlignmentILi128EEENS4_14SM90_TMA_STOREES26_S28_S28_EEEvvEEEEvNT_6ParamsE)
        .other          _ZN7cutlass13device_kernelINS_4gemm6kernel13GemmUniversalIN4cute5tupleIJiiiiEEENS1_10collective13CollectiveMmaINS1_35MainloopSm100TmaUmmaWarpSpecializedILi3ELi2ELi4ENS5_IJNS4_1CILi2EEESB_NSA_ILi1EEEEEEEENS5_IJNSA_ILi128EEESF_SF_EEEfNS5_IJlSC_lEEEfSH_NS4_8TiledMMAINS4_8MMA_AtomIJNS4_23SM100_MMA_TF32_2x1SM_SSINS_10tfloat32_tESL_fLi128ELi128ELNS4_4UMMA5MajorE0ELSN_0ELNSM_7ScaleInE0ELSO_0EEEEEENS4_6LayoutINS5_IJSC_SC_SC_EEENS5_IJNSA_ILi0EEEST_ST_EEEEENS5_IJNS4_10UnderscoreESW_SW_EEEEENS4_28SM100_TMA_2SM_LOAD_MULTICASTENS4_14ComposedLayoutINS4_7SwizzleILi3ELi4ELi3EEENS4_18smem_ptr_flag_bitsILi32EEENSR_INS5_IJNSA_ILi8EEENSA_ILi32EEEEEENS5_IJS16_SC_EEEEEEEvNS4_8identityENS4_18SM100_TMA_2SM_LOADES1A_vS1B_EENS_8epilogue10collective18CollectiveEpilogueINS1E_23Sm100TmaWarpSpecializedILi4ELi2ELi16ELb1ELb0EEEJNS5_IJNSA_ILi64EEESF_SF_EEENS5_IJNSR_IS1J_SC_EENSR_INS5_IJNSA_ILi16EEESB_EEENS5_IJSC_S1J_EEEEEEEEfSH_fSH_NS1E_6fusion15FusionCallbacksIS1I_NS1R_17LinearCombinationIffffLNS_15FloatRoundStyleE2EEES1K_S1Q_JEEENS4_5SM1004TMEM4LOAD26SM100_TMEM_LOAD_32dp32b16xENS4_13SM90_TMA_LOADENS10_INS11_ILi2ELi4ELi3EEES14_NSR_INS5_IJS15_S1M_EEENS5_IJS1M_SC_EEEEEEENS4_39AutoVectorizingCopyWithAssumedAlignmentILi128EEENS4_14SM90_TMA_STOREES26_S28_S28_EEEvvEEEEvNT_6ParamsE,@"STO_CUDA_ENTRY STV_DEFAULT"
_ZN7cutlass13device_kernelINS_4gemm6kernel13GemmUniversalIN4cute5tupleIJiiiiEEENS1_10collective13CollectiveMmaINS1_35MainloopSm100TmaUmmaWarpSpecializedILi3ELi2ELi4ENS5_IJNS4_1CILi2EEESB_NSA_ILi1EEEEEEEENS5_IJNSA_ILi128EEESF_SF_EEEfNS5_IJlSC_lEEEfSH_NS4_8TiledMMAINS4_8MMA_AtomIJNS4_23SM100_MMA_TF32_2x1SM_SSINS_10tfloat32_tESL_fLi128ELi128ELNS4_4UMMA5MajorE0ELSN_0ELNSM_7ScaleInE0ELSO_0EEEEEENS4_6LayoutINS5_IJSC_SC_SC_EEENS5_IJNSA_ILi0EEEST_ST_EEEEENS5_IJNS4_10UnderscoreESW_SW_EEEEENS4_28SM100_TMA_2SM_LOAD_MULTICASTENS4_14ComposedLayoutINS4_7SwizzleILi3ELi4ELi3EEENS4_18smem_ptr_flag_bitsILi32EEENSR_INS5_IJNSA_ILi8EEENSA_ILi32EEEEEENS5_IJS16_SC_EEEEEEEvNS4_8identityENS4_18SM100_TMA_2SM_LOADES1A_vS1B_EENS_8epilogue10collective18CollectiveEpilogueINS1E_23Sm100TmaWarpSpecializedILi4ELi2ELi16ELb1ELb0EEEJNS5_IJNSA_ILi64EEESF_SF_EEENS5_IJNSR_IS1J_SC_EENSR_INS5_IJNSA_ILi16EEESB_EEENS5_IJSC_S1J_EEEEEEEEfSH_fSH_NS1E_6fusion15FusionCallbacksIS1I_NS1R_17LinearCombinationIffffLNS_15FloatRoundStyleE2EEES1K_S1Q_JEEENS4_5SM1004TMEM4LOAD26SM100_TMEM_LOAD_32dp32b16xENS4_13SM90_TMA_LOADENS10_INS11_ILi2ELi4ELi3EEES14_NSR_INS5_IJS15_S1M_EEENS5_IJS1M_SC_EEEEEEENS4_39AutoVectorizingCopyWithAssumedAlignmentILi128EEENS4_14SM90_TMA_STOREES26_S28_S28_EEEvvEEEEvNT_6ParamsE:
[----:B------:R-:W1:Y:S01]  /*0000*/  LDC R1, c[0x0][0x37c] ;  /* 0x0000df00ff017b82 */ /* 0x000e620000000800 */
[----:B------:R-:W2:Y:S01]  /*0010*/  S2R R66, SR_TID.X ;  /* 0x0000000000427919 */ /* 0x000ea20000002100 */
[----:B------:R-:W3:Y:S06]  /*0020*/  LDCU.64 UR8, c[0x0][0x890] ;  /* 0x00011200ff0877ac */ /* 0x000eec0008000a00 */
[----:B------:R-:W4:Y:S01]  /*0030*/  S2UR UR61, SR_CgaCtaId ;  /* 0x00000000003d79c3 */ /* 0x000f220000008800 */
[----:B------:R-:W-:Y:S02]  /*0040*/  PRMT R26, RZ, 0x7610, R26 ;  /* 0x00007610ff1a7816 */ /* 0x000fe4000000001a */
[----:B------:R-:W-:Y:S01]  /*0050*/  ELECT P1, URZ, PT ;  /* 0x0000000000ff782f */ /* 0x000fe20003820000 */
[----:B---3--:R-:W-:-:S04]  /*0060*/  UISETP.NE.U32.AND UP0, UPT, UR8, URZ, UPT ;  /* 0x000000ff0800728c */ /* 0x008fc8000bf05070 */
[----:B------:R-:W-:Y:S02]  /*0070*/  UISETP.NE.AND.EX UP0, UPT, UR9, URZ, UPT, UP0 ;  /* 0x000000ff0900728c */ /* 0x000fe4000bf05300 */
[----:B----4-:R-:W-:Y:S02]  /*0080*/  ULOP3.LUT UR5, UR61, 0x1, URZ, 0xc0, !UPT ;  /* 0x000000013d057892 */ /* 0x010fe4000f8ec0ff */
[----:B------:R-:W-:Y:S01]  /*0090*/  ULOP3.LUT UR4, UR61, 0x1, URZ, 0x3c, !UPT ;  /* 0x000000013d047892 */ /* 0x000fe2000f8e3cff */
[----:B--2---:R-:W-:-:S03]  /*00a0*/  SHF.R.U32.HI R52, RZ, 0x5, R66 ;  /* 0x00000005ff347819 */ /* 0x004fc60000011642 */
[----:B------:R-:W-:Y:S02]  /*00b0*/  IMAD.U32 R2, RZ, RZ, UR5 ;  /* 0x00000005ff027e24 */ /* 0x000fe4000f8e00ff */
[----:B------:R-:W2:Y:S02]  /*00c0*/  SHFL.IDX PT, R0, R52, RZ, 0x1f ;  /* 0x00001fff34007589 */ /* 0x000ea400000e0000 */
[----:B--2---:R-:W-:Y:S01]  /*00d0*/  R2UR UR21, R0 ;  /* 0x00000000001572ca */ /* 0x004fe200000e0000 */
[----:B------:R-:W-:Y:S01]  /*00e0*/  IMAD.U32 R0, RZ, RZ, UR4 ;  /* 0x00000004ff007e24 */ /* 0x000fe2000f8e00ff */
[----:B-1----:R-:W-:-:S13]  /*00f0*/  BRA.U UP0, `(.L_x_0) ;  /* 0x0000000100307547 */ /* 0x002fda000b800000 */
[----:B------:R-:W1:Y:S02]  /*0100*/  LDCU.64 UR4, c[0x0][0x888] ;  /* 0x00011100ff0477ac */ /* 0x000e640008000a00 */
[----:B-1----:R-:W-:-:S04]  /*0110*/  UISETP.NE.U32.AND UP0, UPT, UR4, URZ, UPT ;  /* 0x000000ff0400728c */ /* 0x002fc8000bf05070 */
[----:B------:R-:W-:-:S09]  /*0120*/  UISETP.NE.AND.EX UP0, UPT, UR5, URZ, UPT, UP0 ;  /* 0x000000ff0500728c */ /* 0x000fd2000bf05300 */
[----:B------:R-:W-:Y:S05]  /*0130*/  BRA.U !UP0, `(.L_x_1) ;  /* 0x0000000108147547 */ /* 0x000fea000b800000 */
[----:B------:R-:W1:Y:S01]  /*0140*/  LDC.64 R4, c[0x0][0x888] ;  /* 0x00022200ff047b82 */ /* 0x000e620000000a00 */
[----:B------:R-:W1:Y:S02]  /*0150*/  LDCU.64 UR4, c[0x0][0x358] ;  /* 0x00006b00ff0477ac */ /* 0x000e640008000a00 */
[----:B-1----:R1:W5:Y:S01]  /*0160*/  LDG.E R27, desc[UR4][R4.64] ;  /* 0x00000004041b7981 */ /* 0x002362000c1e1900 */
[----:B------:R-:W-:Y:S01]  /*0170*/  HFMA2 R26, -RZ, RZ, 0, 5.9604644775390625e-08 ;  /* 0x00000001ff1a7431 */ /* 0x000fe200000001ff */
[----:B------:R-:W-:Y:S05]  /*0180*/  BRA `(.L_x_0) ;  /* 0x00000000000c7947 */ /* 0x000fea0003800000 */
.L_x_1:
[----:B------:R-:W1:Y:S01]  /*0190*/  LDCU UR4, c[0x0][0x880] ;  /* 0x00011000ff0477ac */ /* 0x000e620008000800 */
[----:B------:R-:W-:Y:S01]  /*01a0*/  HFMA2 R26, -RZ, RZ, 0, 5.9604644775390625e-08 ;  /* 0x00000001ff1a7431 */ /* 0x000fe200000001ff */
[----:B-1----:R-:W-:-:S07]  /*01b0*/  MOV R27, UR4 ;  /* 0x00000004001b7c02 */ /* 0x002fce0008000f00 */
.L_x_0:
[----:B------:R-:W2:Y:S02]  /*01c0*/  LDCU.64 UR4, c[0x0][0x8b0] ;  /* 0x00011600ff0477ac */ /* 0x000ea40008000a00 */
[----:B--2---:R-:W-:-:S04]  /*01d0*/  UISETP.NE.U32.AND UP0, UPT, UR4, URZ, UPT ;  /* 0x000000ff0400728c */ /* 0x004fc8000bf05070 */
[----:B------:R-:W-:-:S09]  /*01e0*/  UISETP.NE.AND.EX UP0, UPT, UR5, URZ, UPT, UP0 ;  /* 0x000000ff0500728c */ /* 0x000fd2000bf05300 */
[----:B------:R-:W-:Y:S05]  /*01f0*/  BRA.U UP0, `(.L_x_2) ;  /* 0x0000000100287547 */ /* 0x000fea000b800000 */
[----:B------:R-:W2:Y:S02]  /*0200*/  LDCU.64 UR4, c[0x0][0x8a8] ;  /* 0x00011500ff0477ac */ /* 0x000ea40008000a00 */
[----:B--2---:R-:W-:-:S04]  /*0210*/  UISETP.NE.U32.AND UP0, UPT, UR4, URZ, UPT ;  /* 0x000000ff0400728c */ /* 0x004fc8000bf05070 */
[----:B------:R-:W-:-:S09]  /*0220*/  UISETP.NE.AND.EX UP0, UPT, UR5, URZ, UPT, UP0 ;  /* 0x000000ff0500728c */ /* 0x000fd2000bf05300 */
[----:B------:R-:W-:Y:S05]  /*0230*/  BRA.U !UP0, `(.L_x_3) ;  /* 0x0000000108107547 */ /* 0x000fea000b800000 */
[----:B------:R-:W2:Y:S01]  /*0240*/  LDC.64 R24, c[0x0][0x8a8] ;  /* 0x00022a00ff187b82 */ /* 0x000ea20000000a00 */
[----:B------:R-:W2:Y:S02]  /*0250*/  LDCU.64 UR4, c[0x0][0x358] ;  /* 0x00006b00ff0477ac */ /* 0x000ea40008000a00 */
[----:B--2---:R2:W5:Y:S01]  /*0260*/  LDG.E R24, desc[UR4][R24.64] ;  /* 0x0000000418187981 */ /* 0x004562000c1e1900 */
[----:B------:R-:W-:Y:S05]  /*0270*/  BRA `(.L_x_2) ;  /* 0x0000000000087947 */ /* 0x000fea0003800000 */
.L_x_3:
[----:B------:R-:W2:Y:S02]  /*0280*/  LDCU UR4, c[0x0][0x8a0] ;  /* 0x00011400ff0477ac */ /* 0x000ea40008000800 */
[----:B--2---:R-:W-:Y:S02]  /*0290*/  MOV R24, UR4 ;  /* 0x0000000400187c02 */ /* 0x004fe40008000f00 */
.L_x_2:
[----:B------:R-:W-:Y:S01]  /*02a0*/  IMAD.U32 R3, RZ, RZ, UR21 ;  /* 0x00000015ff037e24 */ /* 0x000fe2000f8e00ff */
[----:B------:R-:W-:Y:S04]  /*02b0*/  BSSY.RECONVERGENT B0, `(.L_x_4) ;  /* 0x000000c000007945 */ /* 0x000fe80003800200 */
[C---:B------:R-:W-:Y:S02]  /*02c0*/  ISETP.NE.OR P2, PT, R3.reuse, 0x1, !P1 ;  /* 0x000000010300780c */ /* 0x040fe40004f45670 */
[----:B------:R-:W-:-:S11]  /*02d0*/  ISETP.NE.OR P0, PT, R3, 0x3, !P1 ;  /* 0x000000030300780c */ /* 0x000fd60004f05670 */
[----:B------:R-:W-:Y:S05]  /*02e0*/  @P2 BRA `(.L_x_5) ;  /* 0x0000000000202947 */ /* 0x000fea0003800000 */
[----:B------:R-:W3:Y:S02]  /*02f0*/  LDCU.64 UR4, c[0x0][0x348] ;  /* 0x00006900ff0477ac */ /* 0x000ee40008000a00 */
[----:B---3--:R-:W-:Y:S02]  /*0300*/  UIADD3 UR6, UP1, UPT, UR4, 0x80, URZ ;  /* 0x0000008004067890 */ /* 0x008fe4000ff3e0ff */
[----:B------:R-:W-:Y:S02]  /*0310*/  UIADD3 UR4, UP0, UPT, UR4, 0x180, URZ ;  /* 0x0000018004047890 */ /* 0x000fe4000ff1e0ff */
[----:B------:R-:W-:Y:S02]  /*0320*/  UIADD3.X UR7, UPT, UPT, URZ, UR5, URZ, UP1, !UPT ;  /* 0x00000005ff077290 */ /* 0x000fe40008ffe4ff */
[----:B------:R-:W-:-:S07]  /*0330*/  UIADD3.X UR5, UPT, UPT, URZ, UR5, URZ, UP0, !UPT ;  /* 0x00000005ff057290 */ /* 0x000fce00087fe4ff */
[----:B------:R3:W-:Y:S02]  /*0340*/  UTMACCTL.PF [UR6] ;  /* 0x00000000060079b9 */ /* 0x0007e40008040000 */
[----:B------:R3:W-:Y:S02]  /*0350*/  UTMACCTL.PF [UR4] ;  /* 0x00000000040079b9 */ /* 0x0007e40008040000 */
[----:B---3--:R-:W-:Y:S01]  /*0360*/  NOP ;  /* 0x0000000000007918 */ /* 0x008fe20000000000 */
.L_x_5:
[----:B------:R-:W-:Y:S05]  /*0370*/  BSYNC.RECONVERGENT B0 ;  /* 0x0000000000007941 */ /* 0x000fea0003800200 */
.L_x_4:
[----:B------:R-:W-:Y:S04]  /*0380*/  BSSY.RECONVERGENT B0, `(.L_x_6) ;  /* 0x000000a000007945 */ /* 0x000fe80003800200 */
        /* <DEDUP_REMOVED lines=9> */
.L_x_7:
[----:B------:R-:W-:Y:S05]  /*0420*/  BSYNC.RECONVERGENT B0 ;  /* 0x0000000000007941 */ /* 0x000fea0003800200 */
.L_x_6:
[----:B------:R-:W3:Y:S01]  /*0430*/  LDCU.64 UR4, c[0x0][0x888] ;  /* 0x00011100ff0477ac */ /* 0x000ee20008000a00 */
[----:B------:R-:W-:Y:S02]  /*0440*/  UISETP.EQ.U32.AND UP1, UPT, UR8, URZ, UPT ;  /* 0x000000ff0800728c */ /* 0x000fe4000bf22070 */
[----:B------:R-:W-:Y:S02]  /*0450*/  UPLOP3.LUT UP3, UPT, UPT, UPT, UPT, 0x80, 0x8 ;  /* 0x000000000008789c */ /* 0x000fe40003f6f070 */
[----:B---3--:R-:W-:-:S04]  /*0460*/  UISETP.NE.U32.AND UP0, UPT, UR4, URZ, UPT ;  /* 0x000000ff0400728c */ /* 0x008fc8000bf05070 */
[----:B------:R-:W-:-:S04]  /*0470*/  UISETP.NE.AND.EX UP0, UPT, UR5, URZ, UPT, UP0 ;  /* 0x000000ff0500728c */ /* 0x000fc8000bf05300 */
[----:B------:R-:W-:-:S04]  /*0480*/  UISETP.EQ.OR.EX UP2, UPT, UR9, URZ, !UP0, UP1 ;  /* 0x000000ff0900728c */ /* 0x000fc8000c742710 */
[----:B------:R-:W-:-:S06]  /*0490*/  UP2UR UR4, UPR, URZ, 0x4 ;  /* 0x00000004ff047883 */ /* 0x000fcc0008000000 */
[----:B------:R-:W-:Y:S01]  /*04a0*/  MOV R55, UR4 ;  /* 0x0000000400377c02 */ /* 0x000fe20008000f00 */
[----:B------:R-:W-:Y:S06]  /*04b0*/  BRA.U !UP2, `(.L_x_8) ;  /* 0x000000010a207547 */ /* 0x000fec000b800000 */
[----:B------:R-:W-:Y:S01]  /*04c0*/  UISETP.NE.U32.AND UP1, UPT, UR8, URZ, UPT ;  /* 0x000000ff0800728c */ /* 0x000fe2000bf25070 */
[----:B-----5:R-:W-:Y:S01]  /*04d0*/  FSETP.NEU.AND P0, PT, R27, RZ, PT ;  /* 0x000000ff1b00720b */ /* 0x020fe20003f0d000 */
[----:B------:R-:W-:Y:S02]  /*04e0*/  USEL UR4, URZ, 0xffffffff, UP0 ;  /* 0xffffffffff047887 */ /* 0x000fe40008000000 */
[----:B------:R-:W-:-:S10]  /*04f0*/  UISETP.NE.AND.EX UP1, UPT, UR9, URZ, UPT, UP1 ;  /* 0x000000ff0900728c */ /* 0x000fd4000bf25310 */
[----:B------:R-:W-:Y:S01]  /*0500*/  VOTEU.ANY UP0, P0 ;  /* 0x0000000000ff7886 */ /* 0x000fe20000000100 */
[----:B------:R-:W-:-:S04]  /*0510*/  @!UP1 USEL UR4, URZ, 0xffffffff, UP0 ;  /* 0xffffffffff049887 */ /* 0x000fc80008000000 */
[----:B------:R-:W-:-:S04]  /*0520*/  ULOP3.LUT UR4, UR4, 0x1, URZ, 0xc0, !UPT ;  /* 0x0000000104047892 */ /* 0x000fc8000f8ec0ff */
[----:B------:R-:W-:-:S11]  /*0530*/  UISETP.NE.U32.AND UP3, UPT, UR4, 0x1, UPT ;  /* 0x000000010400788c */ /* 0x000fd6000bf65070 */
.L_x_8:
[----:B------:R-:W3:Y:S01]  /*0540*/  SHFL.IDX PT, R3, R52, RZ, 0x1f ;  /* 0x00001fff34037589 */ /* 0x000ee200000e0000 */
[----:B------:R-:W-:Y:S01]  /*0550*/  R2UR UR4, R2 ;  /* 0x00000000020472ca */ /* 0x000fe200000e0000 */
[----:B------:R-:W-:-:S04]  /*0560*/  UISETP.NE.AND UP0, UPT, UR21, 0x2, UPT ;  /* 0x000000021500788c */ /* 0x000fc8000bf05270 */
[----:B------:R-:W-:-:S08]  /*0570*/  USEL UR46, URZ, 0x1, UP0 ;  /* 0x00000001ff2e7887 */ /* 0x000fd00008000000 */
[----:B------:R-:W-:-:S06]  /*0580*/  UISETP.EQ.AND UP1, UPT, UR4, URZ, !UP0 ;  /* 0x000000ff0400728c */ /* 0x000fcc000c722270 */
[----:B------:R-:W-:Y:S02]  /*0590*/  PLOP3.LUT P4, PT, P1, PT, UP1, 0x80, 0x8 ;  /* 0x000000000008781c */ /* 0x000fe40000f8f018 */
[----:B---3--:R-:W-:-:S13]  /*05a0*/  ISETP.NE.AND P0, PT, R3, RZ, PT ;  /* 0x000000ff0300720c */ /* 0x008fda0003f05270 */
[----:B------:R-:W-:Y:S05]  /*05b0*/  @P0 BRA `(.L_x_9) ;  /* 0x00000000004c0947 */ /* 0x000fea0003800000 */
[----:B------:R-:W-:Y:S01]  /*05c0*/  UMOV UR4, 0x400 ;  /* 0x0000040000047882 */ /* 0x000fe20000000000 */
[----:B------:R-:W-:Y:S01]  /*05d0*/  UMOV UR8, 0x1 ;  /* 0x0000000100087882 */ /* 0x000fe20000000000 */
[----:B------:R-:W-:Y:S01]  /*05e0*/  UMOV UR6, 0x2 ;  /* 0x0000000200067882 */ /* 0x000fe20000000000 */
[----:B------:R-:W-:Y:S02]  /*05f0*/  ULEA UR4, UR61, UR4, 0x18 ;  /* 0x000000043d047291 */ /* 0x000fe4000f8ec0ff */
[----:B------:R-:W-:-:S04]  /*0600*/  UIADD3 UR8, UPT, UPT, -UR8, 0x100000, URZ ;  /* 0x0010000008087890 */ /* 0x000fc8000fffe1ff */
[----:B------:R-:W-:Y:S02]  /*0610*/  USHF.L.U32 UR9, UR8, 0xb, URZ ;  /* 0x0000000b08097899 */ /* 0x000fe400080006ff */
[----:B------:R-:W-:Y:S02]  /*0620*/  USHF.L.U32 UR8, UR8, 0x1, URZ ;  /* 0x0000000108087899 */ /* 0x000fe400080006ff */
[----:B------:R-:W-:-:S04]  /*0630*/  UIADD3 UR6, UPT, UPT, -UR6, 0x100000, URZ ;  /* 0x0010000006067890 */ /* 0x000fc8000fffe1ff */
[----:B------:R-:W-:Y:S02]  /*0640*/  USHF.L.U32 UR7, UR6, 0xb, URZ ;  /* 0x0000000b06077899 */ /* 0x000fe400080006ff */
[----:B------:R-:W-:Y:S01]  /*0650*/  USHF.L.U32 UR6, UR6, 0x1, URZ ;  /* 0x0000000106067899 */ /* 0x000fe200080006ff */
[----:B------:R-:W-:Y:S01]  /*0660*/  ELECT P0, URZ, PT ;  /* 0x0000000000ff782f */ /* 0x000fe20003800000 */
[----:B------:R-:W3:Y:S02]  /*0670*/  FENCE.VIEW.ASYNC.S ;  /* 0x00000000000073c6 */ /* 0x000ee40000000000 */
[----:B---3--:R3:W4:Y:S08]  /*0680*/  SYNCS.EXCH.64 URZ, [UR4], UR8 ;  /* 0x0000000804ff75b2 */ /* 0x0087300008000100 */
[----:B------:R3:W1:Y:S01]  /*0690*/  SYNCS.EXCH.64 URZ, [UR4+0x18], UR6 ;  /* 0x0000180604ff75b2 */ /* 0x0006620008000100 */
[----:B------:R3:W1:Y:S01]  /*06a0*/  SYNCS.EXCH.64 URZ, [UR4+0x8], UR8 ;  /* 0x0000080804ff75b2 */ /* 0x0006620008000100 */
[----:B------:R3:W1:Y:S01]  /*06b0*/  SYNCS.EXCH.64 URZ, [UR4+0x20], UR6 ;  /* 0x0000200604ff75b2 */ /* 0x0006620008000100 */
[----:B------:R3:W1:Y:S01]  /*06c0*/  SYNCS.EXCH.64 URZ, [UR4+0x10], UR8 ;  /* 0x0000100804ff75b2 */ /* 0x0006620008000100 */
[----:B------:R3:W1:Y:S01]  /*06d0*/  SYNCS.EXCH.64 URZ, [UR4+0x28], UR6 ;  /* 0x0000280604ff75b2 */ /* 0x0006620008000100 */
[----:B------:R-:W-:Y:S01]  /*06e0*/  NOP ;  /* 0x0000000000007918 */ /* 0x000fe20000000000 */
.L_x_9:
[----:B------:R-:W2:Y:S01]  /*06f0*/  SHFL.IDX PT, R3, R52, RZ, 0x1f ;  /* 0x00001fff34037589 */ /* 0x000ea200000e0000 */
[----:B------:R-:W-:Y:S01]  /*0700*/  NOP ;  /* 0x0000000000007918 */ /* 0x000fe20000000000 */
[----:B--2---:R-:W-:-:S13]  /*0710*/  ISETP.NE.AND P0, PT, R3, 0x1, PT ;  /* 0x000000010300780c */ /* 0x004fda0003f05270 */
[----:B------:R-:W-:Y:S05]  /*0720*/  @P0 BRA `(.L_x_10) ;  /* 0x0000000000540947 */ /* 0x000fea0003800000 */
[----:B---3--:R-:W-:Y:S01]  /*0730*/  UMOV UR4, 0x400 ;  /* 0x0000040000047882 */ /* 0x008fe20000000000 */
        /* <DEDUP_REMOVED lines=10> */
[----:B------:R-:W2:Y:S02]  /*07e0*/  FENCE.VIEW.ASYNC.S ;  /* 0x00000000000073c6 */ /* 0x000ea40000000000 */
[----:B--2---:R2:W3:Y:S08]  /*07f0*/  SYNCS.EXCH.64 URZ, [UR4+0x30], UR8 ;  /* 0x0000300804ff75b2 */ /* 0x0044f00008000100 */
[----:B------:R2:W1:Y:S01]  /*0800*/  SYNCS.EXCH.64 URZ, [UR4+0x50], UR6 ;  /* 0x0000500604ff75b2 */ /* 0x0004620008000100 */
[----:B------:R2:W1:Y:S01]  /*0810*/  SYNCS.EXCH.64 URZ, [UR4+0x38], UR8 ;  /* 0x0000380804ff75b2 */ /* 0x0004620008000100 */
[----:B------:R2:W1:Y:S01]  /*0820*/  SYNCS.EXCH.64 URZ, [UR4+0x58], UR6 ;  /* 0x0000580604ff75b2 */ /* 0x0004620008000100 */
[----:B------:R2:W1:Y:S01]  /*0830*/  SYNCS.EXCH.64 URZ, [UR4+0x40], UR8 ;  /* 0x0000400804ff75b2 */ /* 0x0004620008000100 */
[----:B------:R2:W1:Y:S01]  /*0840*/  SYNCS.EXCH.64 URZ, [UR4+0x60], UR6 ;  /* 0x0000600604ff75b2 */ /* 0x0004620008000100 */
[----:B------:R2:W1:Y:S01]  /*0850*/  SYNCS.EXCH.64 URZ, [UR4+0x48], UR8 ;  /* 0x0000480804ff75b2 */ /* 0x0004620008000100 */
[----:B------:R2:W1:Y:S01]  /*0860*/  SYNCS.EXCH.64 URZ, [UR4+0x68], UR6 ;  /* 0x0000680604ff75b2 */ /* 0x0004620008000100 */
[----:B------:R-:W-:Y:S01]  /*0870*/  NOP ;  /* 0x0000000000007918 */ /* 0x000fe20000000000 */
.L_x_10:
[----:B------:R-:W4:Y:S01]  /*0880*/  SHFL.IDX PT, R3, R52, RZ, 0x1f ;  /* 0x00001fff34037589 */ /* 0x000f2200000e0000 */
[----:B------:R-:W-:Y:S01]  /*0890*/  NOP ;  /* 0x0000000000007918 */ /* 0x000fe20000000000 */
[----:B----4-:R-:W-:-:S13]  /*08a0*/  ISETP.NE.AND P0, PT, R3, 0x3, PT ;  /* 0x000000030300780c */ /* 0x010fda0003f05270 */
[----:B------:R-:W-:Y:S05]  /*08b0*/  @P0 BRA `(.L_x_11) ;  /* 0x00000000002c0947 */ /* 0x000fea0003800000 */
[----:B--23--:R-:W-:Y:S01]  /*08c0*/  UMOV UR6, 0x400 ;  /* 0x0000040000067882 */ /* 0x00cfe20000000000 */
[----:B------:R-:W-:Y:S01]  /*08d0*/  UMOV UR4, 0x20 ;  /* 0x0000002000047882 */ /* 0x000fe20000000000 */
[----:B------:R-:W-:Y:S02]  /*08e0*/  ULEA UR6, UR61, UR6, 0x18 ;  /* 0x000000063d067291 */ /* 0x000fe4000f8ec0ff */
[----:B------:R-:W-:-:S04]  /*08f0*/  UIADD3 UR4, UPT, UPT, -UR4, 0x100000, URZ ;  /* 0x0010000004047890 */ /* 0x000fc8000fffe1ff */
[----:B------:R-:W-:Y:S02]  /*0900*/  USHF.L.U32 UR5, UR4, 0xb, URZ ;  /* 0x0000000b04057899 */ /* 0x000fe400080006ff */
[----:B------:R-:W-:Y:S01]  /*0910*/  USHF.L.U32 UR4, UR4, 0x1, URZ ;  /* 0x0000000104047899 */ /* 0x000fe200080006ff */
[----:B------:R-:W-:Y:S01]  /*0920*/  ELECT P0, URZ, PT ;  /* 0x0000000000ff782f */ /* 0x000fe20003800000 */
[----:B------:R-:W2:Y:S10]  /*0930*/  FENCE.VIEW.ASYNC.S ;  /* 0x00000000000073c6 */ /* 0x000eb40000000000 */
[----:B--2---:R4:W2:Y:S01]  /*0940*/  SYNCS.EXCH.64 URZ, [UR6+0x70], UR4 ;  /* 0x0000700406ff75b2 */ /* 0x0048a20008000100 */
[----:B------:R4:W3:Y:S02]  /*0950*/  SYNCS.EXCH.64 URZ, [UR6+0x78], UR4 ;  /* 0x0000780406ff75b2 */ /* 0x0008e40008000100 */
[----:B----4-:R-:W-:Y:S01]  /*0960*/  NOP ;  /* 0x0000000000007918 */ /* 0x010fe20000000000 */
.L_x_11:
[----:B------:R-:W4:Y:S01]  /*0970*/  SHFL.IDX PT, R3, R52, RZ, 0x1f ;  /* 0x00001fff34037589 */ /* 0x000f2200000e0000 */
[----:B------:R-:W-:Y:S01]  /*0980*/  NOP ;  /* 0x0000000000007918 */ /* 0x000fe20000000000 */
[----:B----4-:R-:W-:-:S13]  /*0990*/  ISETP.NE.AND P0, PT, R3, 0x4, PT ;  /* 0x000000040300780c */ /* 0x010fda0003f05270 */
[----:B------:R-:W-:Y:S05]  /*09a0*/  @P0 BRA `(.L_x_12) ;  /* 0x0000000000480947 */ /* 0x000fea0003800000 */
[----:B--23--:R-:W-:Y:S01]  /*09b0*/  UMOV UR4, 0x3a0 ;  /* 0x000003a000047882 */ /* 0x00cfe20000000000 */
[----:B------:R-:W-:Y:S01]  /*09c0*/  UMOV UR6, 0x400 ;  /* 0x0000040000067882 */ /* 0x000fe20000000000 */
[----:B------:R-:W-:Y:S01]  /*09d0*/  USEL UR4, UR4, 0x320, UP3 ;  /* 0x0000032004047887 */ /* 0x000fe20009800000 */
        /* <DEDUP_REMOVED lines=10> */
[----:B--2---:R4:W2:Y:S08]  /*0a80*/  SYNCS.EXCH.64 URZ, [UR6+0x80], UR8 ;  /* 0x0000800806ff75b2 */ /* 0x0048b00008000100 */
[----:B------:R4:W3:Y:S01]  /*0a90*/  SYNCS.EXCH.64 URZ, [UR6+0x90], UR4 ;  /* 0x0000900406ff75b2 */ /* 0x0008e20008000100 */
[----:B------:R4:W1:Y:S01]  /*0aa0*/  SYNCS.EXCH.64 URZ, [UR6+0x88], UR8 ;  /* 0x0000880806ff75b2 */ /* 0x0008620008000100 */
[----:B------:R4:W1:Y:S02]  /*0ab0*/  SYNCS.EXCH.64 URZ, [UR6+0x98], UR4 ;  /* 0x0000980406ff75b2 */ /* 0x0008640008000100 */
[----:B----4-:R-:W-:Y:S01]  /*0ac0*/  NOP ;  /* 0x0000000000007918 */ /* 0x010fe20000000000 */
.L_x_12:
[----:B------:R-:W4:Y:S01]  /*0ad0*/  SHFL.IDX PT, R3, R52, RZ, 0x1f ;  /* 0x00001fff34037589 */ /* 0x000f2200000e0000 */
[----:B------:R-:W-:Y:S01]  /*0ae0*/  NOP ;  /* 0x0000000000007918 */ /* 0x000fe20000000000 */
[----:B----4-:R-:W-:-:S13]  /*0af0*/  ISETP.NE.AND P0, PT, R3, 0x5, PT ;  /* 0x000000050300780c */ /* 0x010fda0003f05270 */
[----:B------:R-:W-:Y:S05]  /*0b00*/  @P0 BRA `(.L_x_13) ;  /* 0x0000000000540947 */ /* 0x000fea0003800000 */
[----:B--23--:R-:W-:Y:S01]  /*0b10*/  UMOV UR4, 0x400 ;  /* 0x0000040000047882 */ /* 0x00cfe20000000000 */
        /* <DEDUP_REMOVED lines=14> */
[----:B------:R4:W1:Y:S01]  /*0c00*/  SYNCS.EXCH.64 URZ, [UR4+0xc8], UR8 ;  /* 0x0000c80804ff75b2 */ /* 0x0008620008000100 */
[----:B------:R4:W1:Y:S01]  /*0c10*/  SYNCS.EXCH.64 URZ, [UR4+0xb0], UR6 ;  /* 0x0000b00604ff75b2 */ /* 0x0008620008000100 */
[----:B------:R4:W1:Y:S01]  /*0c20*/  SYNCS.EXCH.64 URZ, [UR4+0xd0], UR8 ;  /* 0x0000d00804ff75b2 */ /* 0x0008620008000100 */
[----:B------:R4:W1:Y:S01]  /*0c30*/  SYNCS.EXCH.64 URZ, [UR4+0xb8], UR6 ;  /* 0x0000b80604ff75b2 */ /* 0x0008620008000100 */
[----:B------:R4:W1:Y:S02]  /*0c40*/  SYNCS.EXCH.64 URZ, [UR4+0xd8], UR8 ;  /* 0x0000d80804ff75b2 */ /* 0x0008640008000100 */
[----:B----4-:R-:W-:Y:S01]  /*0c50*/  NOP ;  /* 0x0000000000007918 */ /* 0x010fe20000000000 */
.L_x_13:
[----:B------:R-:W4:Y:S01]  /*0c60*/  SHFL.IDX PT, R3, R52, RZ, 0x1f ;  /* 0x00001fff34037589 */ /* 0x000f2200000e0000 */
[----:B------:R-:W-:Y:S01]  /*0c70*/  ISETP.NE.OR P1, PT, RZ, UR21, !P1 ;  /* 0x00000015ff007c0c */ /* 0x000fe2000cf25670 */
        /* <DEDUP_REMOVED lines=12> */
[----:B------:R4:W3:Y:S01]  /*0d40*/  SYNCS.EXCH.64 URZ, [UR4+0xf0], UR6 ;  /* 0x0000f00604ff75b2 */ /* 0x0008e20008000100 */
[----:B------:R4:W1:Y:S01]  /*0d50*/  SYNCS.EXCH.64 URZ, [UR4+0xe8], UR6 ;  /* 0x0000e80604ff75b2 */ /* 0x0008620008000100 */
[----:B------:R4:W1:Y:S02]  /*0d60*/  SYNCS.EXCH.64 URZ, [UR4+0xf8], UR6 ;  /* 0x0000f80604ff75b2 */ /* 0x0008640008000100 */
[----:B----4-:R-:W-:Y:S01]  /*0d70*/  NOP ;  /* 0x0000000000007918 */ /* 0x010fe20000000000 */
.L_x_14:
[----:B------:R-:W-:Y:S01]  /*0d80*/  VOTEU.ALL UP0, P1 ;  /* 0x0000000000ff7886 */ /* 0x000fe20000800000 */
[----:B--23--:R-:W-:Y:S01]  /*0d90*/  UMOV UR4, 0x20 ;  /* 0x0000002000047882 */ /* 0x00cfe20000000000 */
[----:B------:R-:W2:Y:S01]  /*0da0*/  LDCU UR7, c[0x0][0x36c] ;  /* 0x00006d80ff0777ac */ /* 0x000ea20008000800 */
[----:B------:R-:W-:Y:S01]  /*0db0*/  NOP ;  /* 0x0000000000007918 */ /* 0x000fe20000000000 */
[----:B-1----:R-:W-:Y:S01]  /*0dc0*/  LOP3.LUT R5, R66, 0x1f, RZ, 0xc0, !PT ;  /* 0x0000001f42057812 */ /* 0x002fe200078ec0ff */
[----:B------:R-:W-:Y:S01]  /*0dd0*/  @!UP0 UMOV UR6, 0x400 ;  /* 0x0000040000068882 */ /* 0x000fe20000000000 */
[----:B------:R-:W-:-:S04]  /*0de0*/  @!UP0 UIADD3 UR4, UPT, UPT, -UR4, 0x100000, URZ ;  /* 0x0010000004048890 */ /* 0x000fc8000fffe1ff */
[----:B------:R-:W-:Y:S02]  /*0df0*/  @!UP0 USHF.L.U32 UR5, UR4, 0xb, URZ ;  /* 0x0000000b04058899 */ /* 0x000fe400080006ff */
[----:B------:R-:W-:Y:S02]  /*0e00*/  @!UP0 USHF.L.U32 UR4, UR4, 0x1, URZ ;  /* 0x0000000104048899 */ /* 0x000fe400080006ff */
[----:B------:R-:W-:Y:S01]  /*0e10*/  @!UP0 ULEA UR6, UR61, UR6, 0x18 ;  /* 0x000000063d068291 */ /* 0x000fe2000f8ec0ff */
[----:B------:R-:W-:Y:S01]  /*0e20*/  VOTEU.ALL UP0, P1 ;  /* 0x0000000000ff7886 */ /* 0x000fe20000800000 */
[----:B------:R-:W-:Y:S02]  /*0e30*/  UISETP.NE.AND UP4, UPT, UR21, URZ, UPT ;  /* 0x000000ff1500728c */ /* 0x000fe4000bf85270 */
[----:B--2---:R-:W-:Y:S01]  /*0e40*/  UISETP.EQ.U32.AND UP5, UPT, UR7, 0x1, UPT ;  /* 0x000000010700788c */ /* 0x004fe2000bfa2070 */
[----:B------:R-:W1:Y:S07]  /*0e50*/  FENCE.VIEW.ASYNC.S ;  /* 0x00000000000073c6 */ /* 0x000e6e0000000000 */
[----:B-1----:R1:W2:Y:S01]  /*0e60*/  @!UP0 SYNCS.EXCH.64 URZ, [UR6+0x100], UR4 ;  /* 0x0001000406ff85b2 */ /* 0x0022a20008000100 */
[----:B------:R-:W-:Y:S05]  /*0e70*/  BRA.U !UP5, `(.L_x_15) ;  /* 0x000000010d087547 */ /* 0x000fea000b800000 */
[----:B--2---:R-:W-:Y:S01]  /*0e80*/  UCGABAR_ARV ;  /* 0x00000000000079c7 */ /* 0x004fe20008000000 */
[----:B------:R-:W-:Y:S05]  /*0e90*/  BRA `(.L_x_16) ;  /* 0x0000000000047947 */ /* 0x000fea0003800000 */
.L_x_15:
[----:B--2---:R-:W-:Y:S01]  /*0ea0*/  NOP ;  /* 0x0000000000007918 */ /* 0x004fe20000000000 */
.L_x_16:
[----:B------:R-:W2:Y:S01]  /*0eb0*/  S2UR UR20, SR_CTAID.X ;  /* 0x00000000001479c3 */ /* 0x000ea20000002500 */
[----:B------:R-:W-:-:S05]  /*0ec0*/  CS2R.32 R54, SR_CgaSize ;  /* 0x0000000000367805 */ /* 0x000fca0000008a00 */
[----:B------:R-:W-:-:S05]  /*0ed0*/  IMAD R54, R54, -0xa0, RZ ;  /* 0xffffff6036367824 */ /* 0x000fca00078e02ff */
[----:B-1----:R-:W-:-:S14]  /*0ee0*/  R2UR UR5, R54 ;  /* 0x00000000360572ca */ /* 0x002fdc00000e0000 */
[----:B------:R-:W1:Y:S01]  /*0ef0*/  LDCU UR5, c[0x0][UR5+0x2b0] ;  /* 0x00005600050577ac */ /* 0x000e620008000800 */
[----:B------:R-:W-:Y:S02]  /*0f00*/  R2UR UR10, R2 ;  /* 0x00000000020a72ca */ /* 0x000fe400000e0000 */
[----:B------:R-:W-:-:S05]  /*0f10*/  CS2R.32 R54, SR_CgaSize ;  /* 0x0000000000367805 */ /* 0x000fca0000008a00 */
[----:B------:R-:W-:-:S05]  /*0f20*/  IMAD R54, R54, -0xa0, RZ ;  /* 0xffffff6036367824 */ /* 0x000fca00078e02ff */
[----:B------:R-:W-:-:S14]  /*0f30*/  R2UR UR4, R54 ;  /* 0x00000000360472ca */ /* 0x000fdc00000e0000 */
[----:B------:R-:W3:Y:S01]  /*0f40*/  LDCU UR4, c[0x0][UR4+0x2b4] ;  /* 0x00005680040477ac */ /* 0x000ee20008000800 */
[----:B------:R-:W4:Y:S01]  /*0f50*/  S2UR UR7, SR_CTAID.Y ;  /* 0x00000000000779c3 */ /* 0x000f220000002600 */
[----:B------:R-:W-:-:S05]  /*0f60*/  CS2R.32 R54, SR_CgaSize ;  /* 0x0000000000367805 */ /* 0x000fca0000008a00 */
[----:B------:R-:W-:-:S05]  /*0f70*/  IMAD R54, R54, -0xa0, RZ ;  /* 0xffffff6036367824 */ /* 0x000fca00078e02ff */
[----:B------:R-:W-:-:S14]  /*0f80*/  R2UR UR8, R54 ;  /* 0x00000000360872ca */ /* 0x000fdc00000e0000 */
[----:B------:R-:W3:Y:S01]  /*0f90*/  LDCU UR8, c[0x0][UR8+0x2a0] ;  /* 0x00005400080877ac */ /* 0x000ee20008000800 */
[----:B------:R-:W-:-:S05]  /*0fa0*/  CS2R.32 R54, SR_CgaSize ;  /* 0x0000000000367805 */ /* 0x000fca0000008a00 */
[----:B------:R-:W-:-:S05]  /*0fb0*/  IMAD R54, R54, -0xa0, RZ ;  /* 0xffffff6036367824 */ /* 0x000fca00078e02ff */
[----:B------:R-:W-:-:S14]  /*0fc0*/  R2UR UR9, R54 ;  /* 0x00000000360972ca */ /* 0x000fdc00000e0000 */
[----:B------:R-:W3:Y:S01]  /*0fd0*/  LDCU UR9, c[0x0][UR9+0x2a4] ;  /* 0x00005480090977ac */ /* 0x000ee20008000800 */
[----:B------:R-:W3:Y:S01]  /*0fe0*/  S2UR UR60, SR_CTAID.Z ;  /* 0x00000000003c79c3 */ /* 0x000ee20000002700 */
[----:B------:R-:W3:Y:S01]  /*0ff0*/  LDCU UR24, c[0x0][0xb24] ;  /* 0x00016480ff1877ac */ /* 0x000ee20008000800 */
[----:B------:R-:W-:Y:S02]  /*1000*/  UISETP.GT.U32.AND UP0, UPT, UR10, 0xffff, UPT ;  /* 0x0000ffff0a00788c */ /* 0x000fe4000bf04070 */
[----:B------:R-:W-:Y:S01]  /*1010*/  USHF.L.U32 UR31, UR61, 0x9, URZ ;  /* 0x000000093d1f7899 */ /* 0x000fe200080006ff */
[----:B--2---:R-:W-:Y:S01]  /*1020*/  I2FP.F32.U32 R4, UR20 ;  /* 0x0000001400047c45 */ /* 0x004fe20008201000 */
[----:B------:R-:W-:Y:S01]  /*1030*/  UMOV UR28, 0x5 ;  /* 0x00000005001c7882 */ /* 0x000fe20000000000 */
[----:B------:R-:W2:Y:S03]  /*1040*/  LDCU UR39, c[0x0][0xb24] ;  /* 0x00016480ff2777ac */ /* 0x000ea60008000800 */
[----:B-1----:R-:W-:Y:S01]  /*1050*/  FMUL R4, R4, UR5 ;  /* 0x0000000504047c20 */ /* 0x002fe20008400000 */
[----:B------:R-:W1:Y:S01]  /*1060*/  LDCU UR26, c[0x0][0xb30] ;  /* 0x00016600ff1a77ac */ /* 0x000e620008000800 */
[----:B----4-:R-:W-:Y:S01]  /*1070*/  I2FP.F32.U32 R3, UR7 ;  /* 0x0000000700037c45 */ /* 0x010fe20008201000 */
[----:B------:R-:W-:-:S03]  /*1080*/  USHF.L.U32 UR69, UR20, 0x6, URZ ;  /* 0x0000000614457899 */ /* 0x000fc600080006ff */
[----:B------:R-:W4:Y:S01]  /*1090*/  F2I.U32.TRUNC.NTZ R4, R4 ;  /* 0x0000000400047305 */ /* 0x000f22000020f000 */
[----:B------:R-:W-:Y:S01]  /*10a0*/  USEL UR30, UR10, 0xffff, !UP0 ;  /* 0x0000ffff0a1e7887 */ /* 0x000fe2000c000000 */
[----:B---3--:R-:W-:Y:S01]  /*10b0*/  FMUL R3, R3, UR4 ;  /* 0x0000000403037c20 */ /* 0x008fe20008400000 */
[----:B------:R-:W-:Y:S01]  /*10c0*/  UISETP.GE.AND UP2, UPT, UR24, 0x1, UPT ;  /* 0x000000011800788c */ /* 0x000fe2000bf46270 */
[----:B------:R-:W-:-:S04]  /*10d0*/  UMOV UR27, UR7 ;  /* 0x00000007001b7c82 */ /* 0x000fc80008000000 */
[----:B------:R-:W3:Y:S01]  /*10e0*/  F2I.U32.TRUNC.NTZ R3, R3 ;  /* 0x0000000300037305 */ /* 0x000ee2000020f000 */
[----:B----4-:R-:W-:Y:S02]  /*10f0*/  R2UR UR4, R4 ;  /* 0x00000000040472ca */ /* 0x010fe400000e0000 */
[----:B------:R-:W-:Y:S02]  /*1100*/  PRMT R4, RZ, 0x7610, R4 ;  /* 0x00007610ff047816 */ /* 0x000fe40000000004 */
[----:B---3--:R-:W-:Y:S02]  /*1110*/  R2UR UR6, R3 ;  /* 0x00000000030672ca */ /* 0x008fe400000e0000 */
[----:B------:R-:W-:-:S07]  /*1120*/  PRMT R3, RZ, 0x7610, R3 ;  /* 0x00007610ff037816 */ /* 0x000fce0000000003 */
[----:B------:R-:W-:-:S04]  /*1130*/  UIADD3 UR5, UPT, UPT, -UR4, URZ, URZ ;  /* 0x000000ff04057290 */ /* 0x000fc8000fffe1ff */
[----:B------:R-:W-:Y:S02]  /*1140*/  UIMAD UR5, UR8, UR5, UR20 ;  /* 0x00000005080572a4 */ /* 0x000fe4000f8e0214 */
[----:B------:R-:W-:-:S04]  /*1150*/  UIADD3 UR4, UPT, UPT, -UR6, URZ, URZ ;  /* 0x000000ff06047290 */ /* 0x000fc8000fffe1ff */
[----:B------:R-:W-:Y:S01]  /*1160*/  IMAD.U32 R54, RZ, RZ, UR5 ;  /* 0x00000005ff367e24 */ /* 0x000fe2000f8e00ff */
[----:B------:R-:W-:-:S06]  /*1170*/  UIMAD UR4, UR9, UR4, UR7 ;  /* 0x00000004090472a4 */ /* 0x000fcc000f8e0207 */
[----:B------:R-:W-:Y:S01]  /*1180*/  IMAD.U32 R53, RZ, RZ, UR4 ;  /* 0x00000004ff357e24 */ /* 0x000fe2000f8e00ff */
[----:B-12---:R-:W-:Y:S06]  /*1190*/  BRA.U UP4, `(.L_x_17) ;  /* 0x0000000104447547 */ /* 0x006fec000b800000 */
[----:B------:R-:W-:Y:S02]  /*11a0*/  R2UR UR4, R54 ;  /* 0x00000000360472ca */ /* 0x000fe400000e0000 */
[----:B------:R-:W-:-:S11]  /*11b0*/  R2UR UR8, R53 ;  /* 0x00000000350872ca */ /* 0x000fd600000e0000 */
[----:B------:R-:W-:Y:S02]  /*11c0*/  UISETP.GT.U32.AND UP0, UPT, UR4, 0x1, UPT ;  /* 0x000000010400788c */ /* 0x000fe4000bf04070 */
[----:B------:R-:W-:Y:S02]  /*11d0*/  ULOP3.LUT UR4, UR4, 0xfffffffe, URZ, 0xc0, !UPT ;  /* 0xfffffffe04047892 */ /* 0x000fe4000f8ec0ff */
[----:B------:R-:W-:Y:S02]  /*11e0*/  UISETP.NE.AND UP1, UPT, UR8, URZ, UP0 ;  /* 0x000000ff0800728c */ /* 0x000fe40008725270 */
[----:B------:R-:W-:Y:S02]  /*11f0*/  UISETP.NE.AND UP0, UPT, UR8, 0x1, UP0 ;  /* 0x000000010800788c */ /* 0x000fe40008705270 */
[----:B------:R-:W-:Y:S02]  /*1200*/  USEL UR7, URZ, 0x1, UP1 ;  /* 0x00000001ff077887 */ /* 0x000fe40008800000 */
[----:B------:R-:W-:-:S02]  /*1210*/  USEL UR6, URZ, 0x4, UP0 ;  /* 0x00000004ff067887 */ /* 0x000fc40008000000 */
[----:B------:R-:W-:Y:S02]  /*1220*/  USEL UR5, URZ, 0x2, UP1 ;  /* 0x00000002ff057887 */ /* 0x000fe40008800000 */
[----:B------:R-:W-:Y:S02]  /*1230*/  ULEA UR4, UR8, UR4, 0x1 ;  /* 0x0000000408047291 */ /* 0x000fe4000f8e08ff */
[----:B------:R-:W-:Y:S02]  /*1240*/  USEL UR8, URZ, 0x8, UP0 ;  /* 0x00000008ff087887 */ /* 0x000fe40008000000 */
[----:B------:R-:W-:-:S03]  /*1250*/  UIADD3 UR5, UPT, UPT, UR5, UR6, UR7 ;  /* 0x0000000605057290 */ /* 0x000fc6000fffe007 */
[----:B------:R-:W-:Y:S01]  /*1260*/  UMOV UR6, 0x3 ;  /* 0x0000000300067882 */ /* 0x000fe20000000000 */
[----:B------:R-:W-:Y:S02]  /*1270*/  UIADD3 UR5, UPT, UPT, UR5, UR8, URZ ;  /* 0x0000000805057290 */ /* 0x000fe4000fffe0ff */
[----:B------:R-:W-:-:S04]  /*1280*/  USHF.L.U32 UR4, UR6, UR4, URZ ;  /* 0x0000000406047299 */ /* 0x000fc800080006ff */
[----:B------:R-:W-:Y:S02]  /*1290*/  IMAD.U32 R4, RZ, RZ, UR5 ;  /* 0x00000005ff047e24 */ /* 0x000fe4000f8e00ff */
[----:B------:R-:W-:Y:S02]  /*12a0*/  IMAD.U32 R3, RZ, RZ, UR4 ;  /* 0x00000004ff037e24 */ /* 0x000fe4000f8e00ff */
.L_x_17:
[----:B------:R-:W-:Y:S05]  /*12b0*/  BRA.U !UP2, `(.L_x_18) ;  /* 0x000000010ad47547 */ /* 0x000fea000b800000 */
[----:B------:R-:W1:Y:S01]  /*12c0*/  LDCU.128 UR12, c[0x0][0xb10] ;  /* 0x00016200ff0c77ac */ /* 0x000e620008000c00 */
[----:B------:R-:W2:Y:S01]  /*12d0*/  LDCU UR6, c[0x0][0x370] ;  /* 0x00006e00ff0677ac */ /* 0x000ea20008000800 */
[----:B------:R-:W3:Y:S01]  /*12e0*/  LDCU UR5, c[0x0][0x374] ;  /* 0x00006e80ff0577ac */ /* 0x000ee20008000800 */
[----:B------:R-:W4:Y:S01]  /*12f0*/  LDCU UR25, c[0x0][0xb0c] ;  /* 0x00016180ff1977ac */ /* 0x000f220008000800 */
[----:B------:R-:W4:Y:S01]  /*1300*/  LDCU UR4, c[0x0][0xb20] ;  /* 0x00016400ff0477ac */ /* 0x000f220008000800 */
[----:B------:R-:W4:Y:S01]  /*1310*/  LDCU.64 UR8, c[0x0][0xb28] ;  /* 0x00016500ff0877ac */ /* 0x000f220008000a00 */
[----:B-1----:R-:W-:Y:S02]  /*1320*/  UISETP.NE.AND UP0, UPT, UR14, 0x1, UPT ;  /* 0x000000010e00788c */ /* 0x002fe4000bf05270 */
[----:B---3--:R-:W-:Y:S02]  /*1330*/  UIMAD.WIDE.U32 UR10, UR5, UR15, URZ ;  /* 0x0000000f050a72a5 */ /* 0x008fe4000f8e00ff */
[----:B--2---:R-:W-:-:S02]  /*1340*/  UIMAD.WIDE.U32 UR18, UR6, UR12, URZ ;  /* 0x0000000c061272a5 */ /* 0x004fc4000f8e00ff */
[----:B----4-:R-:W-:Y:S02]  /*1350*/  UISETP.NE.AND UP1, UPT, UR25, 0x1, UPT ;  /* 0x000000011900788c */ /* 0x010fe4000bf25270 */
[----:B------:R-:W-:Y:S01]  /*1360*/  UISETP.NE.AND UP2, UPT, UR24, 0x1, UPT ;  /* 0x000000011800788c */ /* 0x000fe2000bf45270 */
[----:B------:R-:W-:Y:S02]  /*1370*/  UMOV UR10, UR11 ;  /* 0x0000000b000a7c82 */ /* 0x000fe40008000000 */
[----:B------:R-:W-:Y:S01]  /*1380*/  UMOV UR18, UR19 ;  /* 0x0000001300127c82 */ /* 0x000fe20008000000 */
[----:B------:R-:W-:Y:S02]  /*1390*/  @UP0 USHF.R.U32.HI UR5, URZ, UR4, UR10 ;  /* 0x00000004ff050299 */ /* 0x000fe4000801160a */
[----:B------:R-:W-:Y:S02]  /*13a0*/  UIMAD.WIDE.U32 UR22, UR27, UR15, URZ ;  /* 0x0000000f1b1672a5 */ /* 0x000fe4000f8e00ff */
[----:B------:R-:W-:-:S02]  /*13b0*/  UIMAD.WIDE.U32 UR10, UR5, UR8, URZ ;  /* 0x00000008050a72a5 */ /* 0x000fc4000f8e00ff */
[----:B------:R-:W-:Y:S02]  /*13c0*/  @UP1 USHF.R.U32.HI UR6, URZ, UR13, UR18 ;  /* 0x0000000dff061299 */ /* 0x000fe40008011612 */
[----:B------:R-:W-:Y:S02]  /*13d0*/  UIMAD.WIDE.U32 UR16, UR20, UR12, URZ ;  /* 0x0000000c141072a5 */ /* 0x000fe4000f8e00ff */
[----:B------:R-:W-:Y:S01]  /*13e0*/  UIMAD.WIDE.U32 UR18, UR6, UR8, URZ ;  /* 0x00000008061272a5 */ /* 0x000fe2000f8e00ff */
[----:B------:R-:W-:Y:S01]  /*13f0*/  UMOV UR22, UR23 ;  /* 0x0000001700167c82 */ /* 0x000fe20008000000 */
[----:B------:R-:W-:Y:S01]  /*1400*/  UMOV UR10, UR11 ;  /* 0x0000000b000a7c82 */ /* 0x000fe20008000000 */
[----:B------:R-:W-:Y:S02]  /*1410*/  USHF.R.U32.HI UR22, URZ, UR4, UR22 ;  /* 0x00000004ff167299 */ /* 0x000fe40008011616 */
[----:B------:R-:W-:Y:S02]  /*1420*/  @UP2 USHF.R.U32.HI UR5, URZ, UR9, UR10 ;  /* 0x00000009ff052299 */ /* 0x000fe4000801160a */
[----:B------:R-:W-:Y:S01]  /*1430*/  UMOV UR7, UR19 ;  /* 0x0000001300077c82 */ /* 0x000fe20008000000 */
[----:B------:R-:W-:Y:S01]  /*1440*/  UMOV UR16, UR17 ;  /* 0x0000001100107c82 */ /* 0x000fe20008000000 */
[----:B------:R-:W-:-:S02]  /*1450*/  @UP2 USHF.R.U32.HI UR6, URZ, UR9, UR7 ;  /* 0x00000009ff062299 */ /* 0x000fc40008011607 */
[----:B------:R-:W-:Y:S02]  /*1460*/  USHF.R.U32.HI UR13, URZ, UR13, UR16 ;  /* 0x0000000dff0d7299 */ /* 0x000fe40008011610 */
[----:B------:R-:W-:Y:S02]  /*1470*/  USEL UR4, UR27, UR22, !UP0 ;  /* 0x000000161b047287 */ /* 0x000fe4000c000000 */
[----:B------:R-:W-:Y:S02]  /*1480*/  UIMAD UR7, UR5, UR24, URZ ;  /* 0x00000018050772a4 */ /* 0x000fe4000f8e02ff */
[----:B------:R-:W-:Y:S02]  /*1490*/  USEL UR5, UR20, UR13, !UP1 ;  /* 0x0000000d14057287 */ /* 0x000fe4000c800000 */
[----:B------:R-:W-:Y:S02]  /*14a0*/  UIMAD UR12, UR6, UR24, URZ ;  /* 0x00000018060c72a4 */ /* 0x000fe4000f8e02ff */
[----:B------:R-:W-:-:S02]  /*14b0*/  UISETP.GE.AND UP0, UPT, UR4, UR7, UPT ;  /* 0x000000070400728c */ /* 0x000fc4000bf06270 */
[----:B------:R-:W-:Y:S02]  /*14c0*/  UIMAD.WIDE.U32 UR10, UR4, UR8, URZ ;  /* 0x00000008040a72a5 */ /* 0x000fe4000f8e00ff */
[----:B------:R-:W-:Y:S02]  /*14d0*/  UISETP.GE.OR UP0, UPT, UR5, UR12, UP0 ;  /* 0x0000000c0500728c */ /* 0x000fe40008706670 */
[----:B------:R-:W-:Y:S02]  /*14e0*/  UIMAD.WIDE.U32 UR12, UR5, UR8, URZ ;  /* 0x00000008050c72a5 */ /* 0x000fe4000f8e00ff */
[----:B------:R-:W-:Y:S01]  /*14f0*/  UIADD3 UR10, UPT, UPT, -UR4, URZ, URZ ;  /* 0x000000ff040a7290 */ /* 0x000fe2000fffe1ff */
[----:B------:R-:W-:Y:S01]  /*1500*/  UMOV UR8, UR11 ;  /* 0x0000000b00087c82 */ /* 0x000fe20008000000 */
[----:B------:R-:W-:Y:S02]  /*1510*/  UIADD3 UR11, UPT, UPT, -UR5, URZ, URZ ;  /* 0x000000ff050b7290 */ /* 0x000fe4000fffe1ff */
[----:B------:R-:W-:-:S03]  /*1520*/  USHF.R.U32.HI UR8, URZ, UR9, UR8 ;  /* 0x00000009ff087299 */ /* 0x000fc60008011608 */
[----:B------:R-:W-:Y:S01]  /*1530*/  @!UP0 UMOV UR7, UR13 ;  /* 0x0000000d00078c82 */ /* 0x000fe20008000000 */
[----:B------:R-:W-:Y:S02]  /*1540*/  UIMAD UR27, UR14, UR10, UR27 ;  /* 0x0000000a0e1b72a4 */ /* 0x000fe4000f8e021b */
[----:B------:R-:W-:Y:S02]  /*1550*/  USEL UR8, UR4, UR8, !UP2 ;  /* 0x0000000804087287 */ /* 0x000fe4000d000000 */
[----:B------:R-:W-:Y:S02]  /*1560*/  @!UP0 USHF.R.U32.HI UR7, URZ, UR9, UR7 ;  /* 0x00000009ff078299 */ /* 0x000fe40008011607 */
[----:B------:R-:W-:Y:S02]  /*1570*/  UIADD3 UR9, UPT, UPT, -UR8, URZ, URZ ;  /* 0x000000ff08097290 */ /* 0x000fe4000fffe1ff */
[----:B------:R-:W-:Y:S02]  /*1580*/  @!UP0 USEL UR7, UR5, UR7, !UP2 ;  /* 0x0000000705078287 */ /* 0x000fe4000d000000 */
[----:B------:R-:W-:-:S02]  /*1590*/  UIMAD UR9, UR24, UR9, UR4 ;  /* 0x00000009180972a4 */ /* 0x000fc4000f8e0204 */
[----:B------:R-:W-:Y:S02]  /*15a0*/  @!UP0 UIADD3 UR8, UPT, UPT, UR8, -UR7, URZ ;  /* 0x8000000708088290 */ /* 0x000fe4000fffe0ff */
[----:B------:R-:W-:Y:S02]  /*15b0*/  @!UP0 UIMAD UR6, UR9, UR6, UR7 ;  /* 0x00000006090682a4 */ /* 0x000fe4000f8e0207 */
[----:B------:R-:W-:Y:S02]  /*15c0*/  @!UP0 UIMAD UR4, UR8, UR24, UR5 ;  /* 0x00000018080482a4 */ /* 0x000fe4000f8e0205 */
[----:B------:R-:W-:Y:S02]  /*15d0*/  UIMAD UR20, UR25, UR11, UR20 ;  /* 0x0000000b191472a4 */ /* 0x000fe4000f8e0214 */
[----:B------:R-:W-:Y:S01]  /*15e0*/  UIMAD UR27, UR4, UR14, UR27 ;  /* 0x0000000e041b72a4 */ /* 0x000fe2000f8e021b */
[----:B------:R-:W-:Y:S02]  /*15f0*/  @!UP0 UMOV UR5, UR6 ;  /* 0x0000000600058c82 */ /* 0x000fe40008000000 */
[----:B------:R-:W-:-:S12]  /*1600*/  UIMAD UR20, UR5, UR25, UR20 ;  /* 0x00000019051472a4 */ /* 0x000fd8000f8e0214 */
.L_x_18:
[----:B------:R-:W-:Y:S02]  /*1610*/  UISETP.NE.AND UP1, UPT, UR26, 0x1, UPT ;  /* 0x000000011a00788c */ /* 0x000fe4000bf25270 */
[----:B------:R-:W-:Y:S02]  /*1620*/  ULOP3.LUT UR30, UR30, 0xffff, URZ, 0xc0, !UPT ;  /* 0x0000ffff1e1e7892 */ /* 0x000fe4000f8ec0ff */
[----:B------:R-:W-:Y:S02]  /*1630*/  UISETP.NE.AND UP0, UPT, UR21, 0x2, UPT ;  /* 0x000000021500788c */ /* 0x000fe4000bf05270 */
[----:B------:R-:W-:Y:S02]  /*1640*/  ULOP3.LUT UR31, UR31, 0x400, URZ, 0xc0, !UPT ;  /* 0x000004001f1f7892 */ /* 0x000fe4000f8ec0ff */
[----:B------:R-:W-:Y:S02]  /*1650*/  ULOP3.LUT UR69, UR69, 0x40, URZ, 0xc0, !UPT ;  /* 0x0000004045457892 */ /* 0x000fe4000f8ec0ff */
[----:B------:R-:W-:Y:S01]  /*1660*/  USHF.L.U32 UR30, UR28, UR30, URZ ;  /* 0x0000001e1c1e7299 */ /* 0x000fe200080006ff */
[----:B------:R-:W-:Y:S11]  /*1670*/  BRA.U UP1, `(.L_x_19) ;  /* 0x0000000101447547 */ /* 0x000ff6000b800000 */
[----:B------:R-:W1:Y:S01]  /*1680*/  LDCU.128 UR8, c[0x0][0xb10] ;  /* 0x00016200ff0877ac */ /* 0x000e620008000c00 */
[----:B------:R-:W2:Y:S01]  /*1690*/  LDCU UR12, c[0x0][0xb0c] ;  /* 0x00016180ff0c77ac */ /* 0x000ea20008000800 */
[----:B------:R-:W3:Y:S01]  /*16a0*/  LDCU UR13, c[0x0][0xb20] ;  /* 0x00016400ff0d77ac */ /* 0x000ee20008000800 */
[----:B-1----:R-:W-:Y:S02]  /*16b0*/  UIMAD.WIDE.U32 UR6, UR20, UR8, URZ ;  /* 0x00000008140672a5 */ /* 0x002fe4000f8e00ff */
[----:B------:R-:W-:Y:S02]  /*16c0*/  UIMAD.WIDE.U32 UR4, UR27, UR11, URZ ;  /* 0x0000000b1b0472a5 */ /* 0x000fe4000f8e00ff */
[----:B--2---:R-:W-:Y:S02]  /*16d0*/  UISETP.NE.AND UP2, UPT, UR12, 0x1, UPT ;  /* 0x000000010c00788c */ /* 0x004fe4000bf45270 */
[----:B------:R-:W-:Y:S01]  /*16e0*/  UISETP.NE.AND UP1, UPT, UR10, 0x1, UPT ;  /* 0x000000010a00788c */ /* 0x000fe2000bf25270 */
[----:B------:R-:W-:-:S02]  /*16f0*/  UMOV UR6, UR7 ;  /* 0x0000000700067c82 */ /* 0x000fc40008000000 */
[----:B------:R-:W-:Y:S01]  /*1700*/  UMOV UR4, UR5 ;  /* 0x0000000500047c82 */ /* 0x000fe20008000000 */
[----:B------:R-:W-:Y:S02]  /*1710*/  USHF.R.U32.HI UR6, URZ, UR9, UR6 ;  /* 0x00000009ff067299 */ /* 0x000fe40008011606 */
[----:B---3--:R-:W-:Y:S02]  /*1720*/  USHF.R.U32.HI UR4, URZ, UR13, UR4 ;  /* 0x0000000dff047299 */ /* 0x008fe40008011604 */
[----:B------:R-:W-:Y:S02]  /*1730*/  USEL UR5, UR20, UR6, !UP2 ;  /* 0x0000000614057287 */ /* 0x000fe4000d000000 */
[----:B------:R-:W-:-:S04]  /*1740*/  USEL UR4, UR27, UR4, !UP1 ;  /* 0x000000041b047287 */ /* 0x000fc8000c800000 */
[----:B------:R-:W-:Y:S02]  /*1750*/  UIADD3 UR6, UPT, UPT, UR5, -UR4, URZ ;  /* 0x8000000405067290 */ /* 0x000fe4000fffe0ff */
[----:B------:R-:W-:Y:S02]  /*1760*/  UIADD3 UR4, UPT, UPT, -UR5, UR4, URZ ;  /* 0x0000000405047290 */ /* 0x000fe4000fffe1ff */
[----:B------:R-:W-:Y:S02]  /*1770*/  UIMAD UR27, UR6, UR10, UR27 ;  /* 0x0000000a061b72a4 */ /* 0x000fe4000f8e021b */
[----:B------:R-:W-:-:S12]  /*1780*/  UIMAD UR20, UR4, UR12, UR20 ;  /* 0x0000000c041472a4 */ /* 0x000fd8000f8e0214 */
.L_x_19:
[----:B------:R-:W-:Y:S05]  /*1790*/  BRA.U !UP5, `(.L_x_20) ;  /* 0x000000010d0c7547 */ /* 0x000fea000b800000 */
[----:B------:R-:W-:Y:S01]  /*17a0*/  UCGABAR_WAIT ;  /* 0x0000000000007dc7 */ /* 0x000fe20008000000 */
[----:B------:R-:W-:Y:S01]  /*17b0*/  CCTL.IVALL ;  /* 0x00000000ff00798f */ /* 0x000fe20002000000 */
[----:B------:R-:W-:Y:S05]  /*17c0*/  BRA `(.L_x_21) ;  /* 0x0000000000047947 */ /* 0x000fea0003800000 */
.L_x_20:
[----:B------:R-:W-:Y:S06]  /*17d0*/  BAR.SYNC.DEFER_BLOCKING 0x0 ;  /* 0x0000000000007b1d */ /* 0x000fec0000010000 */
.L_x_21:
[----:B------:R-:W-:Y:S05]  /*17e0*/  BRA.U UP0, `(.L_x_22) ;  /* 0x0000001500f47547 */ /* 0x000fea000b800000 */
[----:B------:R-:W1:Y:S01]  /*17f0*/  LDCU UR6, c[0x0][0x38c] ;  /* 0x00007180ff0677ac */ /* 0x000e620008000800 */
[----:B------:R-:W-:Y:S01]  /*1800*/  PLOP3.LUT P2, PT, PT, PT, UP3, 0x80, 0x8 ;  /* 0x000000000008781c */ /* 0x000fe20003f4f038 */
[----:B------:R-:W-:Y:S01]  /*1810*/  IMAD.MOV.U32 R12, RZ, RZ, 0x1 ;  /* 0x00000001ff0c7424 */ /* 0x000fe200078e00ff */
[----:B------:R-:W-:Y:S02]  /*1820*/  ISETP.NE.AND P3, PT, R5, RZ, P4 ;  /* 0x000000ff0500720c */ /* 0x000fe40002765270 */
[----:B------:R-:W-:Y:S02]  /*1830*/  CS2R R10, SRZ ;  /* 0x00000000000a7805 */ /* 0x000fe4000001ff00 */
[----:B------:R-:W-:Y:S01]  /*1840*/  PLOP3.LUT P2, PT, P2, PT, PT, 0x8, 0x80 ;  /* 0x000000000080781c */ /* 0x000fe2000174e170 */
[----:B------:R-:W-:Y:S01]  /*1850*/  IMAD.MOV.U32 R9, RZ, RZ, RZ ;  /* 0x000000ffff097224 */ /* 0x000fe200078e00ff */
[----:B------:R-:W2:Y:S01]  /*1860*/  LDCU UR63, c[0x0][0x370] ;  /* 0x00006e00ff3f77ac */ /* 0x000ea20008000800 */
[----:B------:R-:W-:Y:S01]  /*1870*/  IMAD.MOV.U32 R8, RZ, RZ, 0x1 ;  /* 0x00000001ff087424 */ /* 0x000fe200078e00ff */
[----:B------:R-:W3:Y:S01]  /*1880*/  LDCU.64 UR54, c[0x0][0x348] ;  /* 0x00006900ff3677ac */ /* 0x000ee20008000a00 */
[----:B------:R-:W-:Y:S01]  /*1890*/  ULEA.HI UR68, UR31, UR69, URZ, 0x1b ;  /* 0x000000451f447291 */ /* 0x000fe2000f8fd8ff */
[----:B------:R-:W4:Y:S01]  /*18a0*/  LDCU UR62, c[0x0][0x374] ;  /* 0x00006e80ff3e77ac */ /* 0x000f220008000800 */
[----:B-1----:R-:W-:-:S02]  /*18b0*/  UIADD3 UR5, UPT, UPT, UR6, 0x7f, URZ ;  /* 0x0000007f06057890 */ /* 0x002fc4000fffe0ff */
[----:B------:R-:W-:Y:S02]  /*18c0*/  UIADD3 UR70, UPT, UPT, UR6, 0xfe, URZ ;  /* 0x000000fe06467890 */ /* 0x000fe4000fffe0ff */
[----:B------:R-:W-:Y:S01]  /*18d0*/  USHF.R.S32.HI UR4, URZ, 0x1f, UR5 ;  /* 0x0000001fff047899 */ /* 0x000fe20008011405 */
[----:B------:R-:W-:-:S03]  /*18e0*/  UMOV UR23, URZ ;  /* 0x000000ff00177c82 */ /* 0x000fc60008000000 */
[----:B------:R-:W-:Y:S02]  /*18f0*/  ULEA.HI UR4, UR4, UR5, URZ, 0x7 ;  /* 0x0000000504047291 */ /* 0x000fe4000f8f38ff */
[----:B------:R-:W-:Y:S02]  /*1900*/  UIADD3 UR5, UPT, UPT, UR6, -0x1, URZ ;  /* 0xffffffff06057890 */ /* 0x000fe4000fffe0ff */
[----:B------:R-:W-:Y:S02]  /*1910*/  USHF.R.S32.HI UR65, URZ, 0x7, UR4 ;  /* 0x00000007ff417899 */ /* 0x000fe40008011404 */
[----:B------:R-:W-:Y:S02]  /*1920*/  UISETP.GE.U32.AND UP1, UPT, UR5, -0xff, UPT ;  /* 0xffffff010500788c */ /* 0x000fe4000bf26070 */
[----:B------:R-:W-:-:S04]  /*1930*/  UISETP.LT.U32.AND UP0, UPT, UR65, 0x3, UPT ;  /* 0x000000034100788c */ /* 0x000fc8000bf01070 */
[----:B------:R-:W-:Y:S02]  /*1940*/  USEL UR64, UR65, 0x3, UP0 ;  /* 0x0000000341407887 */ /* 0x000fe40008000000 */
[----:B------:R-:W-:Y:S02]  /*1950*/  UISETP.NE.AND UP0, UPT, UR21, URZ, UPT ;  /* 0x000000ff1500728c */ /* 0x000fe4000bf05270 */
[----:B------:R-:W-:Y:S02]  /*1960*/  UIADD3 UR4, UPT, UPT, UR64, -0x1, URZ ;  /* 0xffffffff40047890 */ /* 0x000fe4000fffe0ff */
[----:B------:R-:W-:Y:S02]  /*1970*/  @UP1 UIADD3 UR4, UPT, UPT, UR64, URZ, URZ ;  /* 0x000000ff40041290 */ /* 0x000fe4000fffe0ff */
[----:B------:R-:W-:Y:S02]  /*1980*/  USEL UR37, UR46, 0x2, UP0 ;  /* 0x000000022e257887 */ /* 0x000fe40008000000 */
[----:B------:R-:W-:-:S02]  /*1990*/  UIADD3 UR67, UPT, UPT, UR65, -UR64, URZ ;  /* 0x8000004041437290 */ /* 0x000fc4000fffe0ff */
[----:B------:R-:W-:Y:S02]  /*19a0*/  UIADD3 UR38, UPT, UPT, UR4, 0x1, URZ ;  /* 0x0000000104267890 */ /* 0x000fe4000fffe0ff */
[----:B--234-:R-:W-:-:S12]  /*19b0*/  UIADD3 UR66, UPT, UPT, -UR4, URZ, URZ ;  /* 0x000000ff04427290 */ /* 0x01cfd8000fffe1ff */
.L_x_46:
[----:B------:R-:W-:Y:S01]  /*19c0*/  UISETP.NE.AND UP0, UPT, UR61, URZ, UPT ;  /* 0x000000ff3d00728c */ /* 0x000fe2000bf05270 */
[----:B------:R-:W1:Y:S08]  /*19d0*/  S2UR UR61, SR_CgaCtaId ;  /* 0x00000000003d79c3 */ /* 0x000e700000008800 */
[----:B---3--:R-:W-:Y:S05]  /*19e0*/  BRA.U UP0, `(.L_x_23) ;  /* 0x0000000100347547 */ /* 0x008fea000b800000 */
[----:B------:R-:W2:Y:S01]  /*19f0*/  S2R R0, SR_CgaCtaId ;  /* 0x0000000000007919 */ /* 0x000ea20000008800 */
[----:B------:R-:W-:-:S04]  /*1a00*/  MOV R2, 0x400 ;  /* 0x0000040000027802 */ /* 0x000fc80000000f00 */
[----:B--2---:R-:W-:Y:S02]  /*1a10*/  LEA R0, R0, R2, 0x18 ;  /* 0x0000000200007211 */ /* 0x004fe400078ec0ff */
[----:B------:R-:W-:-:S03]  /*1a20*/  SHF.L.U32 R2, R8, 0x1f, RZ ;  /* 0x0000001f08027819 */ /* 0x000fc600000006ff */
[----:B------:R-:W-:-:S04]  /*1a30*/  IMAD R0, R9, 0x8, R0 ;  /* 0x0000000809007824 */ /* 0x000fc800078e0200 */
[----:B------:R-:W2:Y:S02]  /*1a40*/  SYNCS.PHASECHK.TRANS64.TRYWAIT P0, [R0+URZ+0xf0], R2 ;  /* 0x0000f002000075a7 */ /* 0x000ea400080011ff */
[----:B--2---:R-:W-:Y:S05]  /*1a50*/  @!P0 BRA `(.L_x_24) ;  /* 0x00000078004c8947 */ /* 0x004fea0003800000 */
.L_x_152:
[----:B------:R-:W-:Y:S01]  /*1a60*/  VIADD R9, R9, 0x1 ;  /* 0x0000000109097836 */ /* 0x000fe20000000000 */
[----:B------:R2:W-:Y:S04]  /*1a70*/  SYNCS.ARRIVE.TRANS64.A1T0 RZ, [R0+URZ+0xe0], RZ ;  /* 0x0000e0ff00ff79a7 */ /* 0x0005e800081000ff */
[----:B------:R-:W-:-:S04]  /*1a80*/  ISETP.NE.AND P0, PT, R9, 0x2, PT ;  /* 0x000000020900780c */ /* 0x000fc80003f05270 */
[----:B------:R-:W-:Y:S02]  /*1a90*/  SEL R9, R9, RZ, P0 ;  /* 0x000000ff09097207 */ /* 0x000fe40000000000 */
[----:B--2---:R-:W-:-:S04]  /*1aa0*/  SEL R0, RZ, 0x1, P0 ;  /* 0x00000001ff007807 */ /* 0x004fc80000000000 */
[----:B------:R-:W-:-:S07]  /*1ab0*/  LOP3.LUT R8, R8, R0, RZ, 0x3c, !PT ;  /* 0x0000000008087212 */ /* 0x000fce00078e3cff */
.L_x_23:
[----:B------:R-:W-:Y:S01]  /*1ac0*/  UMOV UR22, 0x400 ;  /* 0x0000040000167882 */ /* 0x000fe20000000000 */
[----:B------:R-:W-:Y:S01]  /*1ad0*/  SHF.L.U32 R0, R12, 0x1f, RZ ;  /* 0x0000001f0c007819 */ /* 0x000fe200000006ff */
[----:B-1----:R-:W-:Y:S02]  /*1ae0*/  ULEA UR22, UR61, UR22, 0x18 ;  /* 0x000000163d167291 */ /* 0x002fe4000f8ec0ff */
[----:B------:R-:W-:Y:S02]  /*1af0*/  UISETP.GE.U32.AND UP0, UPT, UR70, 0xff, UPT ;  /* 0x000000ff4600788c */ /* 0x000fe4000bf06070 */
[----:B------:R-:W-:Y:S02]  /*1b00*/  ULEA UR4, UR23, UR22, 0x3 ;  /* 0x0000001617047291 */ /* 0x000fe4000f8e18ff */
[----:B------:R-:W-:Y:S01]  /*1b10*/  ULEA UR27, UR27, UR69, 0x7 ;  /* 0x000000451b1b7291 */ /* 0x000fe2000f8e38ff */
[----:B------:R-:W-:-:S06]  /*1b20*/  UMOV UR21, URZ ;  /* 0x000000ff00157c82 */ /* 0x000fcc0008000000 */
[----:B------:R1:W2:Y:S01]  /*1b30*/  SYNCS.PHASECHK.TRANS64.TRYWAIT P1, [UR4+0x18], R0 ;  /* 0x00001800ff0075a7 */ /* 0x0002a20008021104 */
[----:B------:R-:W-:-:S04]  /*1b40*/  ULEA.HI UR4, UR20, UR20, URZ, 0x1 ;  /* 0x0000001414047291 */ /* 0x000fc8000f8f08ff */
[----:B------:R-:W-:-:S04]  /*1b50*/  USHF.L.U32 UR4, UR4, 0x6, URZ ;  /* 0x0000000604047899 */ /* 0x000fc800080006ff */
[----:B------:R-:W-:-:S04]  /*1b60*/  ULOP3.LUT UR59, UR4, 0xffffff80, URZ, 0xc0, !UPT ;  /* 0xffffff80043b7892 */ /* 0x000fc8000f8ec0ff */
[----:B------:R-:W-:Y:S01]  /*1b70*/  UIADD3 UR59, UPT, UPT, UR68, UR59, URZ ;  /* 0x0000003b443b7290 */ /* 0x000fe2000fffe0ff */
[----:B------:R-:W-:Y:S11]  /*1b80*/  BRA.U !UP0, `(.L_x_25) ;  /* 0x0000000508647547 */ /* 0x000ff6000b800000 */
[----:B------:R-:W-:Y:S01]  /*1b90*/  UMOV UR29, UR66 ;  /* 0x00000042001d7c82 */ /* 0x000fe20008000000 */
[----:B------:R-:W-:Y:S01]  /*1ba0*/  UMOV UR13, UR23 ;  /* 0x00000017000d7c82 */ /* 0x000fe20008000000 */
[----:B------:R-:W-:-:S05]  /*1bb0*/  UMOV UR42, 0x40 ;  /* 0x00000040002a7882 */ /* 0x000fca0000000000 */
.L_x_33:
[----:B------:R-:W-:Y:S01]  /*1bc0*/  ULEA UR6, UR13, UR22, 0x3 ;  /* 0x000000160d067291 */ /* 0x000fe2000f8e18ff */
[----:B--2---:R-:W-:Y:S01]  /*1bd0*/  @P4 MOV R2, 0x20000 ;  /* 0x0002000000024802 */ /* 0x004fe20000000f00 */
[----:B--23--:R-:W-:Y:S10]  /*1be0*/  @P1 BRA `(.L_x_26) ;  /* 0x00000000000c1947 */ /* 0x00cff40003800000 */
[----:B------:R-:W-:-:S04]  /*1bf0*/  SHF.L.U32 R3, R12, 0x1f, RZ ;  /* 0x0000001f0c037819 */ /* 0x000fc800000006ff */
[----:B------:R-:W2:Y:S02]  /*1c00*/  SYNCS.PHASECHK.TRANS64.TRYWAIT P0, [UR6+0x18], R3 ;  /* 0x00001803ff0075a7 */ /* 0x000ea40008001106 */
[----:B--2---:R-:W-:Y:S05]  /*1c10*/  @!P0 BRA `(.L_x_27) ;  /* 0x0000007400f08947 */ /* 0x004fea0003800000 */
.L_x_26:
[----:B------:R2:W-:Y:S01]  /*1c20*/  @P4 SYNCS.ARRIVE.TRANS64 RZ, [UR6], R2 ;  /* 0x00000002ffff49a7 */ /* 0x0005e20008000006 */
[----:B------:R-:W-:Y:S02]  /*1c30*/  ULOP3.LUT UR4, UR37, 0x2, URZ, 0xfc, !UPT ;  /* 0x0000000225047892 */ /* 0x000fe4000f8efcff */
[----:B------:R-:W-:Y:S02]  /*1c40*/  UIADD3 UR29, UPT, UPT, UR29, 0x1, URZ ;  /* 0x000000011d1d7890 */ /* 0x000fe4000fffe0ff */
[----:B------:R-:W-:Y:S02]  /*1c50*/  UISETP.NE.AND UP0, UPT, UR4, 0x2, UPT ;  /* 0x000000020400788c */ /* 0x000fe4000bf05270 */
[----:B------:R-:W-:-:S07]  /*1c60*/  UISETP.NE.AND UP2, UPT, UR29, 0x1, UPT ;  /* 0x000000011d00788c */ /* 0x000fce000bf45270 */
[----:B------:R-:W-:Y:S05]  /*1c70*/  BRA.U UP0, `(.L_x_28) ;  /* 0x0000000100047547 */ /* 0x000fea000b800000 */
[----:B------:R-:W-:Y:S05]  /*1c80*/  BPT.TRAP 0x1 ;  /* 0x000000040000795c */ /* 0x000fea0000300000 */
.L_x_28:
[----:B------:R-:W-:Y:S04]  /*1c90*/  BSSY.RECONVERGENT B0, `(.L_x_29) ;  /* 0x0000003000007945 */ /* 0x000fe80003800200 */
[----:B------:R-:W-:Y:S05]  /*1ca0*/  @!P3 BRA `(.L_x_30) ;  /* 0x000000000004b947 */ /* 0x000fea0003800000 */
[----:B------:R-:W-:Y:S05]  /*1cb0*/  BPT.TRAP 0x1 ;  /* 0x000000040000795c */ /* 0x000fea0000300000 */
.L_x_30:
[----:B------:R-:W-:Y:S05]  /*1cc0*/  BSYNC.RECONVERGENT B0 ;  /* 0x0000000000007941 */ /* 0x000fea0003800200 */
.L_x_29:
[----:B------:R-:W-:Y:S01]  /*1cd0*/  UIADD3 UR4, UPT, UPT, UR13, 0x1, URZ ;  /* 0x000000010d047890 */ /* 0x000fe2000fffe0ff */
[----:B------:R-:W-:Y:S01]  /*1ce0*/  BSSY.RECONVERGENT B0, `(.L_x_31) ;  /* 0x000003f000007945 */ /* 0x000fe20003800200 */
[----:B------:R-:W-:Y:S02]  /*1cf0*/  ELECT P0, URZ, PT ;  /* 0x0000000000ff782f */ /* 0x000fe40003800000 */
[----:B------:R-:W-:-:S04]  /*1d00*/  UISETP.NE.AND UP0, UPT, UR4, 0x3, UPT ;  /* 0x000000030400788c */ /* 0x000fc8000bf05270 */
[----:B------:R-:W-:Y:S02]  /*1d10*/  USEL UR5, URZ, 0x1, UP0 ;  /* 0x00000001ff057887 */ /* 0x000fe40008000000 */
[----:B------:R-:W-:-:S04]  /*1d20*/  USEL UR23, UR4, URZ, UP0 ;  /* 0x000000ff04177287 */ /* 0x000fc80008000000 */
[----:B------:R-:W-:Y:S01]  /*1d30*/  ULEA UR4, UR23, UR22, 0x3 ;  /* 0x0000001617047291 */ /* 0x000fe2000f8e18ff */
[----:B------:R-:W-:-:S04]  /*1d40*/  LOP3.LUT R12, R12, UR5, RZ, 0x3c, !PT ;  /* 0x000000050c0c7c12 */ /* 0x000fc8000f8e3cff */
[----:B-1----:R-:W-:-:S04]  /*1d50*/  SHF.L.U32 R0, R12, 0x1f, RZ ;  /* 0x0000001f0c007819 */ /* 0x002fc800000006ff */
[----:B------:R1:W3:Y:S01]  /*1d60*/  SYNCS.PHASECHK.TRANS64.TRYWAIT P1, [UR4+0x18], R0 ;  /* 0x00001800ff0075a7 */ /* 0x0002e20008021104 */
[----:B------:R-:W-:Y:S05]  /*1d70*/  @!P0 BRA `(.L_x_32) ;  /* 0x0000000000d48947 */ /* 0x000fea0003800000 */
[----:B------:R-:W-:Y:S02]  /*1d80*/  USHF.L.U32 UR7, UR13, 0xf, URZ ;  /* 0x0000000f0d077899 */ /* 0x000fe400080006ff */
[----:B------:R-:W-:Y:S02]  /*1d90*/  UIADD3 UR4, UP1, UPT, UR54, 0x80, URZ ;  /* 0x0000008036047890 */ /* 0x000fe4000ff3e0ff */
[----:B------:R-:W-:Y:S02]  /*1da0*/  ULEA UR32, UR31, UR7, 0x2 ;  /* 0x000000071f207291 */ /* 0x000fe4000f8e10ff */
[----:B------:R-:W-:Y:S02]  /*1db0*/  UIADD3 UR14, UP0, UPT, UR54, 0x180, URZ ;  /* 0x00000180360e7890 */ /* 0x000fe4000ff1e0ff */
[----:B------:R-:W-:Y:S02]  /*1dc0*/  UIADD3 UR32, UPT, UPT, UR22, UR32, URZ ;  /* 0x0000002016207290 */ /* 0x000fe4000fffe0ff */
[----:B------:R-:W-:-:S02]  /*1dd0*/  UIADD3 UR58, UPT, UPT, UR42, -0x40, URZ ;  /* 0xffffffc02a3a7890 */ /* 0x000fc4000fffe0ff */
[----:B------:R-:W-:Y:S02]  /*1de0*/  ULOP3.LUT UR57, UR6, 0xfefffff8, URZ, 0xc0, !UPT ;  /* 0xfefffff806397892 */ /* 0x000fe4000f8ec0ff */
[----:B------:R-:W-:Y:S02]  /*1df0*/  UIADD3.X UR5, UPT, UPT, URZ, UR55, URZ, UP1, !UPT ;  /* 0x00000037ff057290 */ /* 0x000fe40008ffe4ff */
[----:B------:R-:W-:Y:S02]  /*1e00*/  UIADD3 UR7, UPT, UPT, UR22, UR7, URZ ;  /* 0x0000000716077290 */ /* 0x000fe4000fffe0ff */
[----:B------:R-:W-:Y:S02]  /*1e10*/  UIADD3 UR56, UPT, UPT, UR32, 0x8400, URZ ;  /* 0x0000840020387890 */ /* 0x000fe4000fffe0ff */
[----:B------:R-:W-:Y:S02]  /*1e20*/  UPRMT UR17, URZ, 0x5410, UR30 ;  /* 0x00005410ff117896 */ /* 0x000fe4000800001e */
[----:B------:R-:W-:-:S02]  /*1e30*/  UIADD3 UR50, UPT, UPT, UR42, -0x20, URZ ;  /* 0xffffffe02a327890 */ /* 0x000fc4000fffe0ff */
[----:B------:R-:W-:Y:S02]  /*1e40*/  UIADD3 UR48, UPT, UPT, UR32, 0xa400, URZ ;  /* 0x0000a40020307890 */ /* 0x000fe4000fffe0ff */
[----:B------:R-:W-:Y:S02]  /*1e50*/  UIADD3 UR40, UPT, UPT, UR32, 0xc400, URZ ;  /* 0x0000c40020287890 */ /* 0x000fe4000fffe0ff */
[----:B------:R-:W-:Y:S02]  /*1e60*/  UIADD3 UR34, UPT, UPT, UR42, 0x20, URZ ;  /* 0x000000202a227890 */ /* 0x000fe4000fffe0ff */
[----:B------:R-:W-:Y:S02]  /*1e70*/  UIADD3 UR32, UPT, UPT, UR32, 0xe400, URZ ;  /* 0x0000e40020207890 */ /* 0x000fe4000fffe0ff */
[----:B------:R-:W-:Y:S02]  /*1e80*/  UIADD3.X UR15, UPT, UPT, URZ, UR55, URZ, UP0, !UPT ;  /* 0x00000037ff0f7290 */ /* 0x000fe400087fe4ff */
[----:B------:R-:W-:-:S02]  /*1e90*/  UIADD3 UR24, UPT, UPT, UR7, 0x20400, URZ ;  /* 0x0002040007187890 */ /* 0x000fc4000fffe0ff */
[----:B------:R-:W-:Y:S01]  /*1ea0*/  UIADD3 UR8, UPT, UPT, UR7, 0x22400, URZ ;  /* 0x0002240007087890 */ /* 0x000fe2000fffe0ff */
[----:B------:R-:W-:Y:S01]  /*1eb0*/  UMOV UR46, 0x0 ;  /* 0x00000000002e7882 */ /* 0x000fe20000000000 */
[----:B------:R-:W-:Y:S01]  /*1ec0*/  UMOV UR47, 0x10000000 ;  /* 0x10000000002f7882 */ /* 0x000fe20000000000 */
[----:B------:R-:W-:Y:S01]  /*1ed0*/  UMOV UR51, UR59 ;  /* 0x0000003b00337c82 */ /* 0x000fe20008000000 */
[----:B------:R-:W-:Y:S01]  /*1ee0*/  UMOV UR52, UR60 ;  /* 0x0000003c00347c82 */ /* 0x000fe20008000000 */
[----:B------:R-:W-:Y:S01]  /*1ef0*/  UMOV UR49, UR57 ;  /* 0x0000003900317c82 */ /* 0x000fe20008000000 */
[----:B------:R-:W-:Y:S01]  /*1f00*/  UMOV UR43, UR59 ;  /* 0x0000003b002b7c82 */ /* 0x000fe20008000000 */
[----:B------:R-:W-:Y:S01]  /*1f10*/  UMOV UR44, UR60 ;  /* 0x0000003c002c7c82 */ /* 0x000fe20008000000 */
[----:B------:R-:W-:Y:S01]  /*1f20*/  UMOV UR41, UR57 ;  /* 0x0000003900297c82 */ /* 0x000fe20008000000 */
[----:B------:R-:W-:Y:S01]  /*1f30*/  UTMALDG.3D.MULTICAST.2CTA [UR56], [UR4], UR17, desc[UR46] ;  /* 0x00002e38040073b4 */ /* 0x000fe20008211811 */
[----:B------:R-:W-:Y:S01]  /*1f40*/  UMOV UR35, UR59 ;  /* 0x0000003b00237c82 */ /* 0x000fe20008000000 */
        /* <DEDUP_REMOVED lines=10> */
[----:B------:R-:W-:Y:S01]  /*1ff0*/  UIADD3 UR16, UPT, UPT, UR7, 0x24400, URZ ;  /* 0x0002440007107890 */ /* 0x000fe2000fffe0ff */
[----:B------:R-:W-:Y:S01]  /*2000*/  UMOV UR18, UR42 ;  /* 0x0000002a00127c82 */ /* 0x000fe20008000000 */
[----:B------:R-:W-:Y:S01]  /*2010*/  UMOV UR19, UR27 ;  /* 0x0000001b00137c82 */ /* 0x000fe20008000000 */
[----:B------:R-:W-:Y:S01]  /*2020*/  UTMALDG.3D.MULTICAST.2CTA [UR40], [UR4], UR17, desc[UR46] ;  /* 0x00002e28040073b4 */ /* 0x000fe20008211811 */
[----:B------:R-:W-:Y:S01]  /*2030*/  UMOV UR20, UR60 ;  /* 0x0000003c00147c82 */ /* 0x000fe20008000000 */
[----:B------:R4:W-:Y:S01]  /*2040*/  UTMALDG.3D.MULTICAST.2CTA [UR32], [UR4], UR17, desc[UR46] ;  /* 0x00002e20040073b4 */ /* 0x0009e20008211811 */
[----:B------:R-:W-:Y:S01]  /*2050*/  UTMALDG.3D.2CTA [UR24], [UR14], desc[UR46] ;  /* 0x00002e180e0075b4 */ /* 0x000fe20008211000 */
[----:B------:R2:W-:Y:S01]  /*2060*/  UTMALDG.3D.2CTA [UR8], [UR14], desc[UR46] ;  /* 0x00002e080e0075b4 */ /* 0x0005e20008211000 */
[----:B----4-:R-:W-:-:S02]  /*2070*/  UMOV UR17, UR57 ;  /* 0x0000003900117c82 */ /* 0x010fc40008000000 */
[----:B------:R4:W-:Y:S01]  /*2080*/  UTMALDG.3D.2CTA [UR16], [UR14], desc[UR46] ;  /* 0x00002e100e0075b4 */ /* 0x0009e20008211000 */
[----:B--2---:R-:W-:Y:S01]  /*2090*/  UIADD3 UR8, UPT, UPT, UR7, 0x26400, URZ ;  /* 0x0002640007087890 */ /* 0x004fe2000fffe0ff */
[----:B------:R-:W-:-:S08]  /*20a0*/  UMOV UR10, UR34 ;  /* 0x00000022000a7c82 */ /* 0x000fd00008000000 */
[----:B------:R4:W-:Y:S02]  /*20b0*/  UTMALDG.3D.2CTA [UR8], [UR14], desc[UR46] ;  /* 0x00002e080e0075b4 */ /* 0x0009e40008211000 */
[----:B----4-:R-:W-:Y:S01]  /*20c0*/  NOP ;  /* 0x0000000000007918 */ /* 0x010fe20000000000 */
.L_x_32:
[----:B------:R-:W-:Y:S05]  /*20d0*/  BSYNC.RECONVERGENT B0 ;  /* 0x0000000000007941 */ /* 0x000fea0003800200 */
.L_x_31:
[----:B------:R-:W-:Y:S01]  /*20e0*/  UIADD3 UR42, UPT, UPT, UR42, 0x80, URZ ;  /* 0x000000802a2a7890 */ /* 0x000fe2000fffe0ff */
[----:B------:R-:W-:Y:S01]  /*20f0*/  UMOV UR13, UR23 ;  /* 0x00000017000d7c82 */ /* 0x000fe20008000000 */
[----:B------:R-:W-:Y:S01]  /*2100*/  UMOV UR21, UR38 ;  /* 0x0000002600157c82 */ /* 0x000fe20008000000 */
[----:B------:R-:W-:Y:S09]  /*2110*/  BRA.U UP2, `(.L_x_33) ;  /* 0xfffffff902a87547 */ /* 0x000ff2000b83ffff */
.L_x_25:
[----:B------:R-:W-:Y:S01]  /*2120*/  ULEA UR4, UR23, UR22, 0x3 ;  /* 0x0000001617047291 */ /* 0x000fe2000f8e18ff */
[----:B-1----:R-:W-:Y:S01]  /*2130*/  SHF.L.U32 R0, R12, 0x1f, RZ ;  /* 0x0000001f0c007819 */ /* 0x002fe200000006ff */
[----:B------:R-:W-:Y:S01]  /*2140*/  @!P2 SYNCS.ARRIVE.TRANS64.A1T0 RZ, [UR22+0x78], RZ ;  /* 0x000078ffffffa9a7 */ /* 0x000fe20008100016 */
[----:B------:R-:W-:-:S06]  /*2150*/  UISETP.GT.AND UP0, UPT, UR65, UR64, UPT ;  /* 0x000000404100728c */ /* 0x000fcc000bf04270 */
[----:B--23--:R1:W2:Y:S03]  /*2160*/  SYNCS.PHASECHK.TRANS64.TRYWAIT P1, [UR4+0x18], R0 ;  /* 0x00001800ff0075a7 */ /* 0x00c2a60008021104 */
[----:B------:R-:W-:Y:S05]  /*2170*/  BRA.U !UP0, `(.L_x_34) ;  /* 0x00000005085c7547 */ /* 0x000fea000b800000 */
[----:B------:R-:W-:Y:S01]  /*2180*/  UIADD3 UR29, UPT, UPT, UR67, UR21, URZ ;  /* 0x00000015431d7290 */ /* 0x000fe2000fffe0ff */
[----:B------:R-:W-:-:S11]  /*2190*/  UMOV UR13, UR23 ;  /* 0x00000017000d7c82 */ /* 0x000fd60008000000 */
.L_x_42:
[----:B------:R-:W-:Y:S01]  /*21a0*/  ULEA UR6, UR13, UR22, 0x3 ;  /* 0x000000160d067291 */ /* 0x000fe2000f8e18ff */
[----:B--2---:R-:W-:Y:S01]  /*21b0*/  @P4 MOV R2, 0x20000 ;  /* 0x0002000000024802 */ /* 0x004fe20000000f00 */
[----:B--23--:R-:W-:Y:S10]  /*21c0*/  @P1 BRA `(.L_x_35) ;  /* 0x00000000000c1947 */ /* 0x00cff40003800000 */
[----:B------:R-:W-:-:S04]  /*21d0*/  SHF.L.U32 R3, R12, 0x1f, RZ ;  /* 0x0000001f0c037819 */ /* 0x000fc800000006ff */
[----:B------:R-:W2:Y:S02]  /*21e0*/  SYNCS.PHASECHK.TRANS64.TRYWAIT P0, [UR6+0x18], R3 ;  /* 0x00001803ff0075a7 */ /* 0x000ea40008001106 */
[----:B--2---:R-:W-:Y:S05]  /*21f0*/  @!P0 BRA `(.L_x_36) ;  /* 0x0000007000908947 */ /* 0x004fea0003800000 */
.L_x_35:
[----:B------:R2:W-:Y:S01]  /*2200*/  @P4 SYNCS.ARRIVE.TRANS64 RZ, [UR6], R2 ;  /* 0x00000002ffff49a7 */ /* 0x0005e20008000006 */
[----:B------:R-:W-:-:S04]  /*2210*/  ULOP3.LUT UR4, UR37, 0x2, URZ, 0xfc, !UPT ;  /* 0x0000000225047892 */ /* 0x000fc8000f8efcff */
[----:B------:R-:W-:-:S09]  /*2220*/  UISETP.NE.AND UP0, UPT, UR4, 0x2, UPT ;  /* 0x000000020400788c */ /* 0x000fd2000bf05270 */
[----:B------:R-:W-:Y:S05]  /*2230*/  BRA.U UP0, `(.L_x_37) ;  /* 0x0000000100047547 */ /* 0x000fea000b800000 */
[----:B------:R-:W-:Y:S05]  /*2240*/  BPT.TRAP 0x1 ;  /* 0x000000040000795c */ /* 0x000fea0000300000 */
.L_x_37:
[----:B------:R-:W-:Y:S04]  /*2250*/  BSSY.RECONVERGENT B0, `(.L_x_38) ;  /* 0x0000003000007945 */ /* 0x000fe80003800200 */
[----:B------:R-:W-:Y:S05]  /*2260*/  @!P3 BRA `(.L_x_39) ;  /* 0x000000000004b947 */ /* 0x000fea0003800000 */
[----:B------:R-:W-:Y:S05]  /*2270*/  BPT.TRAP 0x1 ;  /* 0x000000040000795c */ /* 0x000fea0000300000 */
.L_x_39:
[----:B------:R-:W-:Y:S05]  /*2280*/  BSYNC.RECONVERGENT B0 ;  /* 0x0000000000007941 */ /* 0x000fea0003800200 */
.L_x_38:
        /* <DEDUP_REMOVED lines=14> */
[----:B------:R-:W-:Y:S02]  /*2370*/  USHF.L.U32 UR58, UR21, 0x7, URZ ;  /* 0x00000007153a7899 */ /* 0x000fe400080006ff */
[----:B------:R-:W-:Y:S02]  /*2380*/  UIADD3 UR32, UPT, UPT, UR22, UR32, URZ ;  /* 0x0000002016207290 */ /* 0x000fe4000fffe0ff */
[----:B------:R-:W-:-:S02]  /*2390*/  UIADD3 UR14, UP0, UPT, UR54, 0x180, URZ ;  /* 0x00000180360e7890 */ /* 0x000fc4000ff1e0ff */
[----:B------:R-:W-:Y:S02]  /*23a0*/  ULOP3.LUT UR57, UR6, 0xfefffff8, URZ, 0xc0, !UPT ;  /* 0xfefffff806397892 */ /* 0x000fe4000f8ec0ff */
[----:B------:R-:W-:Y:S02]  /*23b0*/  UIADD3.X UR5, UPT, UPT, URZ, UR55, URZ, UP1, !UPT ;  /* 0x00000037ff057290 */ /* 0x000fe40008ffe4ff */
[----:B------:R-:W-:Y:S02]  /*23c0*/  UIADD3 UR7, UPT, UPT, UR22, UR7, URZ ;  /* 0x0000000716077290 */ /* 0x000fe4000fffe0ff */
[----:B------:R-:W-:Y:S02]  /*23d0*/  UIADD3 UR56, UPT, UPT, UR32, 0x8400, URZ ;  /* 0x0000840020387890 */ /* 0x000fe4000fffe0ff */
[----:B------:R-:W-:Y:S02]  /*23e0*/  UPRMT UR16, URZ, 0x5410, UR30 ;  /* 0x00005410ff107896 */ /* 0x000fe4000800001e */
[----:B------:R-:W-:-:S02]  /*23f0*/  UIADD3 UR50, UPT, UPT, UR58, 0x20, URZ ;  /* 0x000000203a327890 */ /* 0x000fc4000fffe0ff */
[----:B------:R-:W-:Y:S02]  /*2400*/  UIADD3 UR48, UPT, UPT, UR32, 0xa400, URZ ;  /* 0x0000a40020307890 */ /* 0x000fe4000fffe0ff */
[----:B------:R-:W-:Y:S02]  /*2410*/  UIADD3 UR42, UPT, UPT, UR58, 0x40, URZ ;  /* 0x000000403a2a7890 */ /* 0x000fe4000fffe0ff */
[----:B------:R-:W-:Y:S02]  /*2420*/  UIADD3 UR40, UPT, UPT, UR32, 0xc400, URZ ;  /* 0x0000c40020287890 */ /* 0x000fe4000fffe0ff */
[----:B------:R-:W-:Y:S02]  /*2430*/  UIADD3 UR34, UPT, UPT, UR58, 0x60, URZ ;  /* 0x000000603a227890 */ /* 0x000fe4000fffe0ff */
[----:B------:R-:W-:Y:S02]  /*2440*/  UIADD3 UR32, UPT, UPT, UR32, 0xe400, URZ ;  /* 0x0000e40020207890 */ /* 0x000fe4000fffe0ff */
[----:B------:R-:W-:-:S02]  /*2450*/  UIADD3.X UR15, UPT, UPT, URZ, UR55, URZ, UP0, !UPT ;  /* 0x00000037ff0f7290 */ /* 0x000fc400087fe4ff */
[----:B------:R-:W-:Y:S02]  /*2460*/  UIADD3 UR24, UPT, UPT, UR7, 0x20400, URZ ;  /* 0x0002040007187890 */ /* 0x000fe4000fffe0ff */
        /* <DEDUP_REMOVED lines=26> */
[----:B------:R4:W-:Y:S01]  /*2610*/  UTMALDG.3D.MULTICAST.2CTA [UR32], [UR4], UR16, desc[UR46] ;  /* 0x00002e20040073b4 */ /* 0x0009e20008211810 */
[----:B------:R-:W-:Y:S01]  /*2620*/  UTMALDG.3D.2CTA [UR24], [UR14], desc[UR46] ;  /* 0x00002e180e0075b4 */ /* 0x000fe20008211000 */
[----:B------:R2:W-:Y:S01]  /*2630*/  UTMALDG.3D.2CTA [UR8], [UR14], desc[UR46] ;  /* 0x00002e080e0075b4 */ /* 0x0005e20008211000 */
[----:B----4-:R-:W-:-:S09]  /*2640*/  UIADD3 UR16, UPT, UPT, UR7, 0x24400, URZ ;  /* 0x0002440007107890 */ /* 0x010fd2000fffe0ff */
[----:B------:R4:W-:Y:S01]  /*2650*/  UTMALDG.3D.2CTA [UR16], [UR14], desc[UR46] ;  /* 0x00002e100e0075b4 */ /* 0x0009e20008211000 */
[----:B--2---:R-:W-:Y:S01]  /*2660*/  UIADD3 UR8, UPT, UPT, UR7, 0x26400, URZ ;  /* 0x0002640007087890 */ /* 0x004fe2000fffe0ff */
[----:B------:R-:W-:-:S08]  /*2670*/  UMOV UR10, UR34 ;  /* 0x00000022000a7c82 */ /* 0x000fd00008000000 */
[----:B------:R4:W-:Y:S02]  /*2680*/  UTMALDG.3D.2CTA [UR8], [UR14], desc[UR46] ;  /* 0x00002e080e0075b4 */ /* 0x0009e40008211000 */
[----:B----4-:R-:W-:Y:S01]  /*2690*/  NOP ;  /* 0x0000000000007918 */ /* 0x010fe20000000000 */
.L_x_41:
[----:B------:R-:W-:Y:S05]  /*26a0*/  BSYNC.RECONVERGENT B0 ;  /* 0x0000000000007941 */ /* 0x000fea0003800200 */
.L_x_40:
[----:B------:R-:W-:Y:S01]  /*26b0*/  UIADD3 UR21, UPT, UPT, UR21, 0x1, URZ ;  /* 0x0000000115157890 */ /* 0x000fe2000fffe0ff */
[----:B------:R-:W-:-:S03]  /*26c0*/  UMOV UR13, UR23 ;  /* 0x00000017000d7c82 */ /* 0x000fc60008000000 */
[----:B------:R-:W-:-:S09]  /*26d0*/  UISETP.NE.AND UP0, UPT, UR21, UR29, UPT ;  /* 0x0000001d1500728c */ /* 0x000fd2000bf05270 */
[----:B------:R-:W-:Y:S05]  /*26e0*/  BRA.U UP0, `(.L_x_42) ;  /* 0xfffffff900ac7547 */ /* 0x000fea000b83ffff */
.L_x_34:
[C---:B------:R-:W-:Y:S01]  /*26f0*/  LEA R3, R11.reuse, UR22, 0x3 ;  /* 0x000000160b037c11 */ /* 0x040fe2000f8e18ff */
[----:B------:R-:W-:Y:S01]  /*2700*/  NOP ;  /* 0x0000000000007918 */ /* 0x000fe20000000000 */
[----:B-1----:R-:W-:Y:S02]  /*2710*/  SHF.L.U32 R0, R10, 0x1f, RZ ;  /* 0x0000001f0a007819 */ /* 0x002fe400000006ff */
[----:B------:R-:W-:Y:S02]  /*2720*/  LEA R4, R11, UR22, 0x4 ;  /* 0x000000160b047c11 */ /* 0x000fe4000f8e20ff */
[----:B------:R-:W1:Y:S02]  /*2730*/  SYNCS.PHASECHK.TRANS64.TRYWAIT P0, [R3+URZ+0x80], R0 ;  /* 0x00008000030075a7 */ /* 0x000e6400080011ff */
[----:B-1----:R-:W-:Y:S05]  /*2740*/  @!P0 BRA `(.L_x_43) ;  /* 0x0000006c00548947 */ /* 0x002fea0003800000 */
.L_x_155:
[----:B------:R-:W4:Y:S01]  /*2750*/  LDS.128 R4, [R4+0x110] ;  /* 0x0001100004047984 */ /* 0x000f220000000c00 */
[----:B------:R-:W-:Y:S01]  /*2760*/  UISETP.GE.AND UP0, UPT, UR39, 0x1, UPT ;  /* 0x000000012700788c */ /* 0x000fe2000bf06270 */
[----:B------:R-:W-:Y:S01]  /*2770*/  @!PT LDS RZ, [RZ] ;  /* 0x00000000fffff984 */ /* 0x000fe20000000800 */
[----:B------:R-:W-:Y:S01]  /*2780*/  @!PT LDS RZ, [RZ] ;  /* 0x00000000fffff984 */ /* 0x000fe20000000800 */
[----:B------:R-:W-:Y:S01]  /*2790*/  @!PT LDS RZ, [RZ] ;  /* 0x00000000fffff984 */ /* 0x000fe20000000800 */
[----:B------:R-:W-:Y:S01]  /*27a0*/  @!PT LDS RZ, [RZ] ;  /* 0x00000000fffff984 */ /* 0x000fe20000000800 */
[----:B------:R1:W-:Y:S06]  /*27b0*/  MEMBAR.ALL.CTA ;  /* 0x0000000000007992 */ /* 0x0003ec0000008000 */
[----:B-1----:R-:W1:Y:S01]  /*27c0*/  FENCE.VIEW.ASYNC.S ;  /* 0x00000000000073c6 */ /* 0x002e620000000000 */
[----:B----4-:R-:W-:-:S13]  /*27d0*/  LOP3.LUT P0, RZ, R6, 0x1, RZ, 0xc0, !PT ;  /* 0x0000000106ff7812 */ /* 0x010fda000780c0ff */
[----:B-1----:R-:W-:Y:S01]  /*27e0*/  VOTEU.ANY UP1, P0 ;  /* 0x0000000000ff7886 */ /* 0x002fe20000020100 */
[----:B------:R-:W-:-:S13]  /*27f0*/  PLOP3.LUT P0, PT, PT, PT, UP1, 0x80, 0x8 ;  /* 0x000000000008781c */ /* 0x000fda0003f0f018 */
[----:B------:R-:W-:Y:S02]  /*2800*/  @P0 LOP3.LUT R0, R5, 0xffff, RZ, 0xc0, !PT ;  /* 0x0000ffff05000812 */ /* 0x000fe400078ec0ff */
[----:B--2---:R-:W-:Y:S02]  /*2810*/  @P0 MOV R2, R4 ;  /* 0x0000000400020202 */ /* 0x004fe40000000f00 */
[----:B------:R-:W-:Y:S01]  /*2820*/  @P0 R2UR UR5, R0 ;  /* 0x00000000000502ca */ /* 0x000fe200000e0000 */
[----:B------:R-:W-:Y:S01]  /*2830*/  VIADD R0, R3, 0x90 ;  /* 0x0000009003007836 */ /* 0x000fe20000000000 */
[----:B------:R-:W-:Y:S02]  /*2840*/  @P0 SHF.R.U32.HI R4, RZ, 0x10, R5 ;  /* 0x00000010ff040819 */ /* 0x000fe40000011605 */
[----:B------:R-:W-:Y:S02]  /*2850*/  @P0 R2UR UR6, R2 ;  /* 0x00000000020602ca */ /* 0x000fe400000e0000 */
[----:B------:R-:W-:-:S02]  /*2860*/  PRMT R0, RZ, 0x654, R0 ;  /* 0x00000654ff007816 */ /* 0x000fc40000000000 */
[----:B------:R-:W-:Y:S02]  /*2870*/  @P0 R2UR UR4, R4 ;  /* 0x00000000040402ca */ /* 0x000fe400000e0000 */
[----:B------:R1:W-:Y:S03]  /*2880*/  SYNCS.ARRIVE.TRANS64.RED.A1T0 RZ, [R0+URZ], RZ ;  /* 0x000000ff00ff79a7 */ /* 0x0003e600081004ff */
[----:B------:R-:W-:-:S04]  /*2890*/  @UP1 UMOV UR45, UR5 ;  /* 0x00000005002d1c82 */ /* 0x000fc80008000000 */
[----:B------:R-:W-:-:S04]  /*28a0*/  @UP1 UMOV UR53, UR6 ;  /* 0x0000000600351c82 */ /* 0x000fc80008000000 */
[----:B------:R-:W-:Y:S01]  /*28b0*/  @UP1 UMOV UR60, UR4 ;  /* 0x00000004003c1c82 */ /* 0x000fe20008000000 */
[----:B------:R-:W-:Y:S05]  /*28c0*/  BRA.U !UP0, `(.L_x_44) ;  /* 0x0000000108d47547 */ /* 0x000fea000b800000 */
[----:B------:R-:W2:Y:S01]  /*28d0*/  LDCU.128 UR12, c[0x0][0xb10] ;  /* 0x00016200ff0c77ac */ /* 0x000ea20008000c00 */
[----:B------:R-:W4:Y:S01]  /*28e0*/  LDCU UR21, c[0x0][0xb20] ;  /* 0x00016400ff1577ac */ /* 0x000f220008000800 */
[----:B------:R-:W3:Y:S01]  /*28f0*/  LDCU UR20, c[0x0][0xb0c] ;  /* 0x00016180ff1477ac */ /* 0x000ee20008000800 */
[----:B------:R-:W1:Y:S01]  /*2900*/  LDCU.64 UR8, c[0x0][0xb28] ;  /* 0x00016500ff0877ac */ /* 0x000e620008000a00 */
[----:B------:R-:W-:Y:S02]  /*2910*/  UISETP.NE.AND UP3, UPT, UR39, 0x1, UPT ;  /* 0x000000012700788c */ /* 0x000fe4000bf65270 */
[----:B--2---:R-:W-:Y:S02]  /*2920*/  UIMAD.WIDE.U32 UR6, UR62, UR15, URZ ;  /* 0x0000000f3e0672a5 */ /* 0x004fe4000f8e00ff */
[----:B------:R-:W-:Y:S02]  /*2930*/  UIMAD.WIDE.U32 UR4, UR63, UR12, URZ ;  /* 0x0000000c3f0472a5 */ /* 0x000fe4000f8e00ff */
[----:B------:R-:W-:-:S02]  /*2940*/  UISETP.NE.AND UP0, UPT, UR14, 0x1, UPT ;  /* 0x000000010e00788c */ /* 0x000fc4000bf05270 */
[----:B------:R-:W-:Y:S01]  /*2950*/  UIMAD.WIDE.U32 UR18, UR45, UR15, URZ ;  /* 0x0000000f2d1272a5 */ /* 0x000fe2000f8e00ff */
[----:B------:R-:W-:Y:S02]  /*2960*/  UMOV UR6, UR7 ;  /* 0x0000000700067c82 */ /* 0x000fe40008000000 */
[----:B------:R-:W-:Y:S01]  /*2970*/  UMOV UR4, UR5 ;  /* 0x0000000500047c82 */ /* 0x000fe20008000000 */
[----:B----4-:R-:W-:Y:S02]  /*2980*/  USHF.R.U32.HI UR6, URZ, UR21, UR6 ;  /* 0x00000015ff067299 */ /* 0x010fe40008011606 */
[----:B---3--:R-:W-:Y:S02]  /*2990*/  UISETP.NE.AND UP2, UPT, UR20, 0x1, UPT ;  /* 0x000000011400788c */ /* 0x008fe4000bf45270 */
[----:B------:R-:W-:Y:S02]  /*29a0*/  USHF.R.U32.HI UR4, URZ, UR13, UR4 ;  /* 0x0000000dff047299 */ /* 0x000fe40008011604 */
[----:B------:R-:W-:-:S02]  /*29b0*/  USEL UR5, UR62, UR6, !UP0 ;  /* 0x000000063e057287 */ /* 0x000fc4000c000000 */
[----:B------:R-:W-:Y:S02]  /*29c0*/  USEL UR6, UR63, UR4, !UP2 ;  /* 0x000000043f067287 */ /* 0x000fe4000d000000 */
[----:B-1----:R-:W-:Y:S01]  /*29d0*/  UIMAD.WIDE.U32 UR10, UR5, UR8, URZ ;  /* 0x00000008050a72a5 */ /* 0x002fe2000f8e00ff */
[----:B------:R-:W-:Y:S01]  /*29e0*/  UMOV UR4, UR19 ;  /* 0x0000001300047c82 */ /* 0x000fe20008000000 */
[----:B------:R-:W-:Y:S02]  /*29f0*/  UIMAD.WIDE.U32 UR16, UR53, UR12, URZ ;  /* 0x0000000c351072a5 */ /* 0x000fe4000f8e00ff */
[----:B------:R-:W-:-:S03]  /*2a00*/  UIMAD.WIDE.U32 UR18, UR6, UR8, URZ ;  /* 0x00000008061272a5 */ /* 0x000fc6000f8e00ff */
[----:B------:R-:W-:Y:S01]  /*2a10*/  UMOV UR10, UR11 ;  /* 0x0000000b000a7c82 */ /* 0x000fe20008000000 */
[----:B------:R-:W-:Y:S02]  /*2a20*/  USHF.R.U32.HI UR4, URZ, UR21, UR4 ;  /* 0x00000015ff047299 */ /* 0x000fe40008011604 */
[----:B------:R-:W-:Y:S01]  /*2a30*/  @UP3 USHF.R.U32.HI UR5, URZ, UR9, UR10 ;  /* 0x00000009ff053299 */ /* 0x000fe2000801160a */
[----:B------:R-:W-:Y:S01]  /*2a40*/  UMOV UR16, UR17 ;  /* 0x0000001100107c82 */ /* 0x000fe20008000000 */
[----:B------:R-:W-:Y:S01]  /*2a50*/  UMOV UR18, UR19 ;  /* 0x0000001300127c82 */ /* 0x000fe20008000000 */
[----:B------:R-:W-:Y:S02]  /*2a60*/  USHF.R.U32.HI UR13, URZ, UR13, UR16 ;  /* 0x0000000dff0d7299 */ /* 0x000fe40008011610 */
[----:B------:R-:W-:Y:S02]  /*2a70*/  USEL UR4, UR45, UR4, !UP0 ;  /* 0x000000042d047287 */ /* 0x000fe4000c000000 */
[----:B------:R-:W-:-:S02]  /*2a80*/  @UP3 USHF.R.U32.HI UR6, URZ, UR9, UR18 ;  /* 0x00000009ff063299 */ /* 0x000fc40008011612 */
[----:B------:R-:W-:Y:S02]  /*2a90*/  UIMAD UR7, UR39, UR5, URZ ;  /* 0x00000005270772a4 */ /* 0x000fe4000f8e02ff */
[----:B------:R-:W-:Y:S02]  /*2aa0*/  USEL UR5, UR53, UR13, !UP2 ;  /* 0x0000000d35057287 */ /* 0x000fe4000d000000 */
[----:B------:R-:W-:Y:S02]  /*2ab0*/  UIMAD UR10, UR39, UR6, URZ ;  /* 0x00000006270a72a4 */ /* 0x000fe4000f8e02ff */
[----:B------:R-:W-:Y:S02]  /*2ac0*/  UISETP.GE.AND UP0, UPT, UR4, UR7, UPT ;  /* 0x000000070400728c */ /* 0x000fe4000bf06270 */
[----:B------:R-:W-:Y:S02]  /*2ad0*/  UIMAD.WIDE.U32 UR12, UR4, UR8, URZ ;  /* 0x00000008040c72a5 */ /* 0x000fe4000f8e00ff */
[----:B------:R-:W-:-:S02]  /*2ae0*/  UISETP.GE.OR UP0, UPT, UR5, UR10, UP0 ;  /* 0x0000000a0500728c */ /* 0x000fc40008706670 */
        /* <DEDUP_REMOVED lines=19> */
.L_x_44:
[----:B------:R-:W2:Y:S02]  /*2c20*/  LDCU UR4, c[0x0][0xb30] ;  /* 0x00016600ff0477ac */ /* 0x000ea40008000800 */
[----:B--2---:R-:W-:-:S09]  /*2c30*/  UISETP.NE.AND UP0, UPT, UR4, 0x1, UPT ;  /* 0x000000010400788c */ /* 0x004fd2000bf05270 */
[----:B------:R-:W-:Y:S05]  /*2c40*/  BRA.U UP0, `(.L_x_45) ;  /* 0x0000000100447547 */ /* 0x000fea000b800000 */
[----:B------:R-:W2:Y:S01]  /*2c50*/  LDCU.128 UR8, c[0x0][0xb10] ;  /* 0x00016200ff0877ac */ /* 0x000ea20008000c00 */
[----:B------:R-:W4:Y:S01]  /*2c60*/  LDCU UR12, c[0x0][0xb0c] ;  /* 0x00016180ff0c77ac */ /* 0x000f220008000800 */
[----:B------:R-:W1:Y:S01]  /*2c70*/  LDCU UR13, c[0x0][0xb20] ;  /* 0x00016400ff0d77ac */ /* 0x000e620008000800 */
[----:B--2---:R-:W-:Y:S02]  /*2c80*/  UIMAD.WIDE.U32 UR6, UR53, UR8, URZ ;  /* 0x00000008350672a5 */ /* 0x004fe4000f8e00ff */
[----:B------:R-:W-:Y:S02]  /*2c90*/  UIMAD.WIDE.U32 UR4, UR45, UR11, URZ ;  /* 0x0000000b2d0472a5 */ /* 0x000fe4000f8e00ff */
[----:B----4-:R-:W-:Y:S02]  /*2ca0*/  UISETP.NE.AND UP2, UPT, UR12, 0x1, UPT ;  /* 0x000000010c00788c */ /* 0x010fe4000bf45270 */
[----:B------:R-:W-:Y:S01]  /*2cb0*/  UISETP.NE.AND UP0, UPT, UR10, 0x1, UPT ;  /* 0x000000010a00788c */ /* 0x000fe2000bf05270 */
[----:B------:R-:W-:-:S02]  /*2cc0*/  UMOV UR6, UR7 ;  /* 0x0000000700067c82 */ /* 0x000fc40008000000 */
[----:B------:R-:W-:Y:S01]  /*2cd0*/  UMOV UR4, UR5 ;  /* 0x0000000500047c82 */ /* 0x000fe20008000000 */
[----:B------:R-:W-:Y:S02]  /*2ce0*/  USHF.R.U32.HI UR6, URZ, UR9, UR6 ;  /* 0x00000009ff067299 */ /* 0x000fe40008011606 */
[----:B-1----:R-:W-:Y:S02]  /*2cf0*/  USHF.R.U32.HI UR4, URZ, UR13, UR4 ;  /* 0x0000000dff047299 */ /* 0x002fe40008011604 */
[----:B------:R-:W-:Y:S02]  /*2d00*/  USEL UR5, UR53, UR6, !UP2 ;  /* 0x0000000635057287 */ /* 0x000fe4000d000000 */
[----:B------:R-:W-:-:S04]  /*2d10*/  USEL UR4, UR45, UR4, !UP0 ;  /* 0x000000042d047287 */ /* 0x000fc8000c000000 */
[----:B------:R-:W-:Y:S02]  /*2d20*/  UIADD3 UR6, UPT, UPT, UR5, -UR4, URZ ;  /* 0x8000000405067290 */ /* 0x000fe4000fffe0ff */
[----:B------:R-:W-:Y:S02]  /*2d30*/  UIADD3 UR4, UPT, UPT, -UR5, UR4, URZ ;  /* 0x0000000405047290 */ /* 0x000fe4000fffe1ff */
[----:B------:R-:W-:Y:S02]  /*2d40*/  UIMAD UR45, UR6, UR10, UR45 ;  /* 0x0000000a062d72a4 */ /* 0x000fe4000f8e022d */
[----:B------:R-:W-:-:S12]  /*2d50*/  UIMAD UR53, UR4, UR12, UR53 ;  /* 0x0000000c043572a4 */ /* 0x000fd8000f8e0235 */
.L_x_45:
[----:B------:R-:W-:Y:S01]  /*2d60*/  VIADD R11, R11, 0x1 ;  /* 0x000000010b0b7836 */ /* 0x000fe20000000000 */
[----:B------:R-:W-:Y:S02]  /*2d70*/  R2UR UR5, R54 ;  /* 0x00000000360572ca */ /* 0x000fe400000e0000 */
[----:B------:R-:W-:Y:S02]  /*2d80*/  R2UR UR4, R53 ;  /* 0x00000000350472ca */ /* 0x000fe400000e0000 */
[C---:B------:R-:W-:Y:S02]  /*2d90*/  ISETP.NE.AND P0, PT, R11.reuse, 0x2, PT ;  /* 0x000000020b00780c */ /* 0x040fe40003f05270 */
[----:B------:R-:W-:Y:S02]  /*2da0*/  PLOP3.LUT P2, PT, PT, PT, PT, 0x80, 0x8 ;  /* 0x000000000008781c */ /* 0x000fe40003f4f070 */
[----:B-1----:R-:W-:Y:S02]  /*2db0*/  SEL R0, RZ, 0x1, P0 ;  /* 0x00000001ff007807 */ /* 0x002fe40000000000 */
[----:B------:R-:W-:-:S02]  /*2dc0*/  SEL R11, R11, RZ, P0 ;  /* 0x000000ff0b0b7207 */ /* 0x000fc40000000000 */
[----:B------:R-:W-:Y:S01]  /*2dd0*/  LOP3.LUT R10, R10, R0, RZ, 0x3c, !PT ;  /* 0x000000000a0a7212 */ /* 0x000fe200078e3cff */
[----:B------:R-:W-:Y:S02]  /*2de0*/  UIADD3 UR20, UPT, UPT, UR53, UR5, URZ ;  /* 0x0000000535147290 */ /* 0x000fe4000fffe0ff */
[----:B------:R-:W-:Y:S01]  /*2df0*/  UIADD3 UR27, UPT, UPT, UR45, UR4, URZ ;  /* 0x000000042d1b7290 */ /* 0x000fe2000fffe0ff */
[----:B------:R-:W-:Y:S11]  /*2e00*/  BRA.U UP1, `(.L_x_46) ;  /* 0xffffffe901ec7547 */ /* 0x000ff6000b83ffff */
[----:B------:R-:W-:Y:S01]  /*2e10*/  UIADD3 UR22, UPT, UPT, UR22, 0x18, URZ ;  /* 0x0000001816167890 */ /* 0x000fe2000fffe0ff */
[----:B------:R-:W-:-:S03]  /*2e20*/  SHF.L.U32 R2, R12, 0x1f, RZ ;  /* 0x0000001f0c027819 */ /* 0x000fc600000006ff */
[----:B------:R-:W-:-:S09]  /*2e30*/  ULEA UR4, UR23, UR22, 0x3 ;  /* 0x0000001617047291 */ /* 0x000fd2000f8e18ff */
[----:B------:R-:W1:Y:S02]  /*2e40*/  SYNCS.PHASECHK.TRANS64.TRYWAIT P0, [UR4], R2 ;  /* 0x00000002ff0075a7 */ /* 0x000e640008001104 */
[----:B-1----:R-:W-:Y:S05]  /*2e50*/  @!P0 BRA `(.L_x_47) ;  /* 0x0000006400a48947 */ /* 0x002fea0003800000 */
.L_x_157:
[----:B------:R-:W-:-:S04]  /*2e60*/  UIADD3 UR4, UPT, UPT, UR23, 0x1, URZ ;  /* 0x0000000117047890 */ /* 0x000fc8000fffe0ff */
[----:B------:R-:W-:-:S04]  /*2e70*/  UISETP.NE.AND UP0, UPT, UR4, 0x3, UPT ;  /* 0x000000030400788c */ /* 0x000fc8000bf05270 */
[----:B------:R-:W-:Y:S02]  /*2e80*/  USEL UR6, URZ, 0x1, UP0 ;  /* 0x00000001ff067887 */ /* 0x000fe40008000000 */
[----:B------:R-:W-:-:S04]  /*2e90*/  USEL UR4, UR4, URZ, UP0 ;  /* 0x000000ff04047287 */ /* 0x000fc80008000000 */
[----:B------:R-:W-:Y:S01]  /*2ea0*/  ULEA UR5, UR4, UR22, 0x3 ;  /* 0x0000001604057291 */ /* 0x000fe2000f8e18ff */
[----:B------:R-:W-:-:S04]  /*2eb0*/  LOP3.LUT R12, R12, UR6, RZ, 0x3c, !PT ;  /* 0x000000060c0c7c12 */ /* 0x000fc8000f8e3cff */
[----:B-1----:R-:W-:-:S04]  /*2ec0*/  SHF.L.U32 R2, R12, 0x1f, RZ ;  /* 0x0000001f0c027819 */ /* 0x002fc800000006ff */
[----:B------:R-:W1:Y:S02]  /*2ed0*/  SYNCS.PHASECHK.TRANS64.TRYWAIT P0, [UR5], R2 ;  /* 0x00000002ff0075a7 */ /* 0x000e640008001105 */
[----:B-1----:R-:W-:Y:S05]  /*2ee0*/  @!P0 BRA `(.L_x_48) ;  /* 0x0000006400988947 */ /* 0x002fea0003800000 */
.L_x_159:
[----:B------:R-:W-:-:S04]  /*2ef0*/  UIADD3 UR4, UPT, UPT, UR4, 0x1, URZ ;  /* 0x0000000104047890 */ /* 0x000fc8000fffe0ff */
[----:B------:R-:W-:-:S04]  /*2f00*/  UISETP.NE.AND UP0, UPT, UR4, 0x3, UPT ;  /* 0x000000030400788c */ /* 0x000fc8000bf05270 */
[----:B------:R-:W-:Y:S02]  /*2f10*/  USEL UR5, URZ, 0x1, UP0 ;  /* 0x00000001ff057887 */ /* 0x000fe40008000000 */
[----:B------:R-:W-:-:S04]  /*2f20*/  USEL UR4, UR4, URZ, UP0 ;  /* 0x000000ff04047287 */ /* 0x000fc80008000000 */
[----:B------:R-:W-:Y:S01]  /*2f30*/  ULEA UR4, UR4, UR22, 0x3 ;  /* 0x0000001604047291 */ /* 0x000fe2000f8e18ff */
[----:B-1----:R-:W-:-:S04]  /*2f40*/  LOP3.LUT R2, R12, UR5, RZ, 0x3c, !PT ;  /* 0x000000050c027c12 */ /* 0x002fc8000f8e3cff */
[----:B------:R-:W-:Y:S01]  /*2f50*/  SHF.L.U32 R2, R2, 0x1f, RZ ;  /* 0x0000001f02027819 */ /* 0x000fe200000006ff */
[----:B------:R-:W-:-:S07]  /*2f60*/  IMAD.U32 R0, RZ, RZ, UR4 ;  /* 0x00000004ff007e24 */ /* 0x000fce000f8e00ff */
.L_x_49:
[----:B-1----:R1:W2:Y:S02]  /*2f70*/  SYNCS.PHASECHK.TRANS64.TRYWAIT P0, [R0+URZ], R2 ;  /* 0x00000002000075a7 */ /* 0x0022a400080011ff */
[----:B--2---:R-:W-:Y:S05]  /*2f80*/  @!P0 NANOSLEEP.SYNCS 0x989680 ;  /* 0x009896800000895d */ /* 0x004fea0003900000 */
[----:B------:R-:W2:Y:S02]  /*2f90*/  @!P0 SYNCS.PHASECHK.TRANS64 P0, [R0+URZ], R2 ;  /* 0x00000002000085a7 */ /* 0x000ea400080010ff */
[----:B--2---:R-:W-:Y:S05]  /*2fa0*/  @P0 EXIT ;  /* 0x000000000000094d */ /* 0x004fea0003800000 */
[----:B------:R-:W-:Y:S05]  /*2fb0*/  BRA `(.L_x_49) ;  /* 0xfffffffc00ec7947 */ /* 0x000fea000383ffff */
.L_x_22:
[----:B------:R-:W-:-:S04]  /*2fc0*/  UISETP.NE.AND UP0, UPT, UR61, URZ, UPT ;  /* 0x000000ff3d00728c */ /* 0x000fc8000bf05270 */
[----:B------:R-:W-:-:S09]  /*2fd0*/  UISETP.NE.OR UP0, UPT, UR21, 0x1, UP0 ;  /* 0x000000011500788c */ /* 0x000fd20008705670 */
[----:B------:R-:W-:Y:S05]  /*2fe0*/  BRA.U UP0, `(.L_x_50) ;  /* 0x00000005004c7547 */ /* 0x000fea000b800000 */
[----:B------:R-:W-:Y:S01]  /*2ff0*/  HFMA2 R3, -RZ, RZ, 0, 0 ;  /* 0x00000000ff037431 */ /* 0x000fe200000001ff */
[----:B------:R-:W-:Y:S01]  /*3000*/  ISETP.GE.U32.AND P2, PT, R5, 0x4, PT ;  /* 0x000000040500780c */ /* 0x000fe20003f46070 */
[----:B------:R-:W-:Y:S01]  /*3010*/  IMAD.MOV.U32 R12, RZ, RZ, 0x1 ;  /* 0x00000001ff0c7424 */ /* 0x000fe200078e00ff */
[----:B------:R-:W-:Y:S01]  /*3020*/  CS2R R6, SRZ ;  /* 0x0000000000067805 */ /* 0x000fe2000001ff00 */
[----:B------:R-:W-:Y:S01]  /*3030*/  IMAD.MOV.U32 R4, RZ, RZ, RZ ;  /* 0x000000ffff047224 */ /* 0x000fe200078e00ff */
[----:B------:R-:W-:Y:S01]  /*3040*/  UMOV UR6, 0x400 ;  /* 0x0000040000067882 */ /* 0x000fe20000000000 */
[----:B------:R-:W-:Y:S01]  /*3050*/  UMOV UR5, URZ ;  /* 0x000000ff00057c82 */ /* 0x000fe20008000000 */
[----:B------:R-:W-:-:S12]  /*3060*/  ULEA UR6, UR61, UR6, 0x18 ;  /* 0x000000063d067291 */ /* 0x000fd8000f8ec0ff */
.L_x_54:
[----:B------:R-:W-:Y:S02]  /*3070*/  LEA R0, R3, UR6, 0x3 ;  /* 0x0000000603007c11 */ /* 0x000fe4000f8e18ff */
[----:B------:R-:W-:-:S03]  /*3080*/  SHF.L.U32 R8, R4, 0x1f, RZ ;  /* 0x0000001f04087819 */ /* 0x000fc600000006ff */
[----:B------:R-:W-:Y:S01]  /*3090*/  VIADD R9, R0, 0xf0 ;  /* 0x000000f000097836 */ /* 0x000fe20000000000 */
[----:B------:R-:W1:Y:S02]  /*30a0*/  SYNCS.PHASECHK.TRANS64.TRYWAIT P0, [R0+URZ+0xe0], R8 ;  /* 0x0000e008000075a7 */ /* 0x000e6400080011ff */
[----:B-1----:R-:W-:Y:S05]  /*30b0*/  @!P0 BRA `(.L_x_51) ;  /* 0x00000064003c8947 */ /* 0x002fea0003800000 */
.L_x_160:
[----:B------:R-:W-:Y:S01]  /*30c0*/  ULEA UR4, UR5, UR6, 0x3 ;  /* 0x0000000605047291 */ /* 0x000fe2000f8e18ff */
[----:B-1----:R-:W-:Y:S01]  /*30d0*/  PRMT R0, RZ, 0x654, R9 ;  /* 0x00000654ff007816 */ /* 0x002fe20000000009 */
[----:B------:R-:W-:Y:S01]  /*30e0*/  @!P2 IMAD.MOV.U32 R8, RZ, RZ, 0x10 ;  /* 0x00000010ff08a424 */ /* 0x000fe200078e00ff */
[----:B------:R-:W-:Y:S01]  /*30f0*/  SHF.L.U32 R9, R12, 0x1f, RZ ;  /* 0x0000001f0c097819 */ /* 0x000fe200000006ff */
[----:B------:R-:W-:Y:S01]  /*3100*/  UIADD3 UR7, UPT, UPT, UR4, 0x80, URZ ;  /* 0x0000008004077890 */ /* 0x000fe2000fffe0ff */
[----:B------:R1:W-:Y:S05]  /*3110*/  SYNCS.ARRIVE.TRANS64.RED.A1T0 RZ, [R0+URZ], RZ ;  /* 0x000000ff00ff79a7 */ /* 0x0003ea00081004ff */
[----:B------:R-:W-:Y:S01]  /*3120*/  IMAD.U32 R10, RZ, RZ, UR7 ;  /* 0x00000007ff0a7e24 */ /* 0x000fe2000f8e00ff */
[----:B------:R-:W2:Y:S04]  /*3130*/  SYNCS.PHASECHK.TRANS64.TRYWAIT P0, [UR4+0x90], R9 ;  /* 0x00009009ff0075a7 */ /* 0x000ea80008001104 */
[----:B------:R-:W-:Y:S01]  /*3140*/  PRMT R10, R5, 0x654, R10 ;  /* 0x00000654050a7816 */ /* 0x000fe2000000000a */
[----:B-12---:R-:W-:Y:S06]  /*3150*/  @!P0 BRA `(.L_x_52) ;  /* 0x0000006400288947 */ /* 0x006fec0003800000 */
.L_x_162:
[----:B------:R-:W-:Y:S01]  /*3160*/  ULEA UR8, UR5, UR6, 0x4 ;  /* 0x0000000605087291 */ /* 0x000fe2000f8e20ff */
[----:B------:R-:W-:Y:S01]  /*3170*/  SEL R2, R10, R2, !P2 ;  /* 0x000000020a027207 */ /* 0x000fe20005000000 */
[----:B------:R-:W-:Y:S01]  /*3180*/  UIADD3 UR9, UPT, UPT, UR4, 0x80, URZ ;  /* 0x0000008004097890 */ /* 0x000fe2000fffe0ff */
[----:B-1----:R-:W-:Y:S01]  /*3190*/  LEA R0, R7, UR6, 0x3 ;  /* 0x0000000607007c11 */ /* 0x002fe2000f8e18ff */
[----:B------:R-:W-:Y:S01]  /*31a0*/  UIADD3 UR8, UPT, UPT, UR8, 0x110, URZ ;  /* 0x0000011008087890 */ /* 0x000fe2000fffe0ff */
[----:B------:R1:W-:Y:S01]  /*31b0*/  @!P2 SYNCS.ARRIVE.TRANS64.RED RZ, [R2+URZ], R8 ;  /* 0x0000000802ffa9a7 */ /* 0x0003e200080004ff */
[----:B------:R-:W-:Y:S01]  /*31c0*/  UIADD3 UR4, UPT, UPT, UR5, 0x1, URZ ;  /* 0x0000000105047890 */ /* 0x000fe2000fffe0ff */
[----:B------:R-:W-:-:S03]  /*31d0*/  VIADD R3, R3, 0x1 ;  /* 0x0000000103037836 */ /* 0x000fc60000000000 */
[----:B------:R-:W-:Y:S02]  /*31e0*/  UISETP.NE.AND UP0, UPT, UR4, 0x2, UPT ;  /* 0x000000020400788c */ /* 0x000fe4000bf05270 */
[----:B------:R-:W-:Y:S01]  /*31f0*/  ISETP.NE.AND P0, PT, R3, 0x2, PT ;  /* 0x000000020300780c */ /* 0x000fe20003f05270 */
[----:B------:R-:W-:Y:S06]  /*3200*/  UGETNEXTWORKID.BROADCAST [UR8], [UR9] ;  /* 0x00000000080073ca */ /* 0x000fec0008000100 */
[----:B------:R-:W-:Y:S02]  /*3210*/  USEL UR7, URZ, 0x1, UP0 ;  /* 0x00000001ff077887 */ /* 0x000fe40008000000 */
[----:B------:R-:W-:-:S04]  /*3220*/  USEL UR5, UR4, URZ, UP0 ;  /* 0x000000ff04057287 */ /* 0x000fc80008000000 */
[----:B------:R-:W-:Y:S02]  /*3230*/  LOP3.LUT R12, R12, UR7, RZ, 0x3c, !PT ;  /* 0x000000070c0c7c12 */ /* 0x000fe4000f8e3cff */
[----:B-1----:R-:W-:-:S04]  /*3240*/  SHF.L.U32 R8, R6, 0x1f, RZ ;  /* 0x0000001f06087819 */ /* 0x002fc800000006ff */
[----:B------:R-:W1:Y:S02]  /*3250*/  SYNCS.PHASECHK.TRANS64.TRYWAIT P1, [R0+URZ+0x80], R8 ;  /* 0x00008008000075a7 */ /* 0x000e6400080211ff */
[----:B-1----:R-:W-:Y:S05]  /*3260*/  @!P1 BRA `(.L_x_53) ;  /* 0x0000006000fc9947 */ /* 0x002fea0003800000 */
.L_x_163:
[----:B-1----:R-:W-:Y:S01]  /*3270*/  LEA R8, R7, UR6, 0x4 ;  /* 0x0000000607087c11 */ /* 0x002fe2000f8e20ff */
[----:B------:R-:W-:Y:S01]  /*3280*/  VIADD R0, R0, 0x90 ;  /* 0x0000009000007836 */ /* 0x000fe20000000000 */
[----:B------:R-:W-:Y:S01]  /*3290*/  SEL R3, R3, RZ, P0 ;  /* 0x000000ff03037207 */ /* 0x000fe20000000000 */
[----:B------:R-:W-:-:S03]  /*32a0*/  VIADD R7, R7, 0x1 ;  /* 0x0000000107077836 */ /* 0x000fc60000000000 */
[----:B------:R-:W1:Y:S01]  /*32b0*/  LDS.128 R8, [R8+0x110] ;  /* 0x0001100008087984 */ /* 0x000e620000000c00 */
[----:B------:R-:W-:Y:S02]  /*32c0*/  PRMT R0, RZ, 0x654, R0 ;  /* 0x00000654ff007816 */ /* 0x000fe40000000000 */
[C---:B------:R-:W-:Y:S01]  /*32d0*/  ISETP.NE.AND P1, PT, R7.reuse, 0x2, PT ;  /* 0x000000020700780c */ /* 0x040fe20003f25270 */
[----:B------:R-:W-:Y:S01]  /*32e0*/  @!PT LDS RZ, [RZ] ;  /* 0x00000000fffff984 */ /* 0x000fe20000000800 */
[----:B------:R-:W-:Y:S01]  /*32f0*/  @!PT LDS RZ, [RZ] ;  /* 0x00000000fffff984 */ /* 0x000fe20000000800 */
[----:B------:R-:W-:Y:S01]  /*3300*/  @!PT LDS RZ, [RZ] ;  /* 0x00000000fffff984 */ /* 0x000fe20000000800 */
[----:B------:R-:W-:Y:S01]  /*3310*/  @!PT LDS RZ, [RZ] ;  /* 0x00000000fffff984 */ /* 0x000fe20000000800 */
[----:B------:R2:W-:Y:S06]  /*3320*/  MEMBAR.ALL.CTA ;  /* 0x0000000000007992 */ /* 0x0005ec0000008000 */
[----:B--2---:R-:W2:Y:S01]  /*3330*/  FENCE.VIEW.ASYNC.S ;  /* 0x00000000000073c6 */ /* 0x004ea20000000000 */
[----:B------:R-:W-:Y:S01]  /*3340*/  SEL R7, R7, RZ, P1 ;  /* 0x000000ff07077207 */ /* 0x000fe20000800000 */
[----:B--2---:R2:W-:Y:S01]  /*3350*/  SYNCS.ARRIVE.TRANS64.RED.A1T0 RZ, [R0+URZ], RZ ;  /* 0x000000ff00ff79a7 */ /* 0x0045e200081004ff */
[----:B-1----:R-:W-:-:S02]  /*3360*/  LOP3.LUT P3, RZ, R10, 0x1, RZ, 0xc0, !PT ;  /* 0x000000010aff7812 */ /* 0x002fc4000786c0ff */
[----:B------:R-:W-:-:S04]  /*3370*/  SEL R8, RZ, 0x1, P1 ;  /* 0x00000001ff087807 */ /* 0x000fc80000800000 */
[----:B------:R-:W-:Y:S02]  /*3380*/  LOP3.LUT R6, R6, R8, RZ, 0x3c, !PT ;  /* 0x0000000806067212 */ /* 0x000fe400078e3cff */
[----:B--2---:R-:W-:-:S04]  /*3390*/  SEL R0, RZ, 0x1, P0 ;  /* 0x00000001ff007807 */ /* 0x004fc80000000000 */
[----:B------:R-:W-:Y:S01]  /*33a0*/  LOP3.LUT R4, R4, R0, RZ, 0x3c, !PT ;  /* 0x0000000004047212 */ /* 0x000fe200078e3cff */
[----:B------:R-:W-:Y:S06]  /*33b0*/  @P3 BRA `(.L_x_54) ;  /* 0xfffffffc002c3947 */ /* 0x000fec000383ffff */
[----:B------:R-:W-:Y:S01]  /*33c0*/  ULEA UR4, UR5, UR6, 0x3 ;  /* 0x0000000605047291 */ /* 0x000fe2000f8e18ff */
[----:B------:R-:W-:-:S08]  /*33d0*/  SHF.L.U32 R2, R12, 0x1f, RZ ;  /* 0x0000001f0c027819 */ /* 0x000fd000000006ff */
[----:B------:R-:W1:Y:S02]  /*33e0*/  SYNCS.PHASECHK.TRANS64 P0, [UR4+0x90], R2 ;  /* 0x00009002ff0075a7 */ /* 0x000e640008001004 */
[----:B-1----:R-:W-:Y:S05]  /*33f0*/  @P0 BRA `(.L_x_55) ;  /* 0x0000000000080947 */ /* 0x002fea0003800000 */
[----:B------:R-:W1:Y:S02]  /*3400*/  SYNCS.PHASECHK.TRANS64.TRYWAIT P0, [UR4+0x90], R2 ;  /* 0x00009002ff0075a7 */ /* 0x000e640008001104 */
[----:B-1----:R-:W-:Y:S05]  /*3410*/  @!P0 BRA `(.L_x_56) ;  /* 0x0000006000a48947 */ /* 0x002fea0003800000 */
.L_x_55:
[----:B------:R-:W-:-:S04]  /*3420*/  UIADD3 UR7, UPT, UPT, UR5, 0x1, URZ ;  /* 0x0000000105077890 */ /* 0x000fc8000fffe0ff */
[----:B------:R-:W-:-:S04]  /*3430*/  UISETP.NE.AND UP0, UPT, UR7, 0x2, UPT ;  /* 0x000000020700788c */ /* 0x000fc8000bf05270 */
[----:B------:R-:W-:Y:S02]  /*3440*/  USEL UR8, URZ, 0x1, UP0 ;  /* 0x00000001ff087887 */ /* 0x000fe40008000000 */
[----:B------:R-:W-:-:S04]  /*3450*/  USEL UR7, UR7, URZ, UP0 ;  /* 0x000000ff07077287 */ /* 0x000fc80008000000 */
[----:B------:R-:W-:Y:S01]  /*3460*/  ULEA UR7, UR7, UR6, 0x3 ;  /* 0x0000000607077291 */ /* 0x000fe2000f8e18ff */
[----:B-1----:R-:W-:-:S04]  /*3470*/  LOP3.LUT R2, R12, UR8, RZ, 0x3c, !PT ;  /* 0x000000080c027c12 */ /* 0x002fc8000f8e3cff */
[----:B------:R-:W-:-:S04]  /*3480*/  SHF.L.U32 R0, R2, 0x1f, RZ ;  /* 0x0000001f02007819 */ /* 0x000fc800000006ff */
[----:B------:R-:W1:Y:S02]  /*3490*/  SYNCS.PHASECHK.TRANS64 P0, [UR7+0x90], R0 ;  /* 0x00009000ff0075a7 */ /* 0x000e640008001007 */
[----:B-1----:R-:W-:Y:S05]  /*34a0*/  @P0 EXIT ;  /* 0x000000000000094d */ /* 0x002fea0003800000 */
[----:B------:R-:W-:Y:S02]  /*34b0*/  SHF.L.U32 R2, R2, 0x1f, RZ ;  /* 0x0000001f02027819 */ /* 0x000fe400000006ff */
[----:B------:R-:W-:-:S07]  /*34c0*/  MOV R0, UR7 ;  /* 0x0000000700007c02 */ /* 0x000fce0008000f00 */
.L_x_57:
[----:B-1----:R1:W2:Y:S02]  /*34d0*/  SYNCS.PHASECHK.TRANS64.TRYWAIT P0, [R0+URZ+0x90], R2 ;  /* 0x00009002000075a7 */ /* 0x0022a400080011ff */
[----:B--2---:R-:W-:Y:S05]  /*34e0*/  @!P0 NANOSLEEP.SYNCS 0x989680 ;  /* 0x009896800000895d */ /* 0x004fea0003900000 */
[----:B------:R-:W2:Y:S02]  /*34f0*/  @!P0 SYNCS.PHASECHK.TRANS64 P0, [R0+URZ+0x90], R2 ;  /* 0x00009002000085a7 */ /* 0x000ea400080010ff */
[----:B--2---:R-:W-:Y:S05]  /*3500*/  @P0 EXIT ;  /* 0x000000000000094d */ /* 0x004fea0003800000 */
[----:B------:R-:W-:Y:S05]  /*3510*/  BRA `(.L_x_57) ;  /* 0xfffffffc00ec7947 */ /* 0x000fea000383ffff */
.L_x_50:
[----:B------:R-:W-:Y:S05]  /*3520*/  BRA.U UP4, `(.L_x_58) ;  /* 0x00000019044c7547 */ /* 0x000fea000b800000 */
[----:B------:R-:W-:Y:S01]  /*3530*/  UMOV UR4, 0x40 ;  /* 0x0000004000047882 */ /* 0x000fe20000000000 */
[----:B------:R-:W-:Y:S01]  /*3540*/  NOP ;  /* 0x0000000000007918 */ /* 0x000fe20000000000 */
[----:B------:R-:W-:Y:S01]  /*3550*/  ULEA UR5, UR61, UR4, 0x18 ;  /* 0x000000043d057291 */ /* 0x000fe2000f8ec0ff */
[----:B------:R-:W-:Y:S02]  /*3560*/  UMOV UR6, 0x400 ;  /* 0x0000040000067882 */ /* 0x000fe40000000000 */
[----:B------:R-:W-:-:S06]  /*3570*/  ULEA UR6, UR61, UR6, 0x18 ;  /* 0x000000063d067291 */ /* 0x000fcc000f8ec0ff */
[----:B------:R-:W1:Y:S02]  /*3580*/  LDS.U8 R5, [UR5+0x1c] ;  /* 0x00001c05ff057984 */ /* 0x000e640008000000 */
[----:B-1----:R-:W-:-:S13]  /*3590*/  ISETP.NE.AND P0, PT, R5, RZ, PT ;  /* 0x000000ff0500720c */ /* 0x002fda0003f05270 */
[----:B------:R-:W-:Y:S05]  /*35a0*/  @P0 BRA `(.L_x_59) ;  /* 0x0000000400180947 */ /* 0x000fea0003800000 */
[----:B------:R-:W-:Y:S01]  /*35b0*/  R2UR UR4, R2 ;  /* 0x00000000020472ca */ /* 0x000fe200000e0000 */
[----:B------:R-:W-:-:S12]  /*35c0*/  UIADD3 UR7, UPT, UPT, UR5, 0x8, URZ ;  /* 0x0000000805077890 */ /* 0x000fd8000fffe0ff */
[----:B------:R-:W-:-:S09]  /*35d0*/  UISETP.NE.U32.AND UP1, UPT, UR4, 0x1, UPT ;  /* 0x000000010400788c */ /* 0x000fd2000bf25070 */
[----:B------:R-:W-:Y:S05]  /*35e0*/  BRA.U !UP1, `(.L_x_60) ;  /* 0x0000000109a47547 */ /* 0x000fea000b800000 */
[----:B------:R-:W-:Y:S01]  /*35f0*/  ELECT P0, URZ, PT ;  /* 0x0000000000ff782f */ /* 0x000fe20003800000 */
[----:B------:R-:W-:-:S12]  /*3600*/  BSSY B0, `(.L_x_60) ;  /* 0x0000027000007945 */ /* 0x000fd80003800000 */
[----:B------:R-:W-:Y:S05]  /*3610*/  @!P0 BRA `(.L_x_61) ;  /* 0x0000000000948947 */ /* 0x000fea0003800000 */
[----:B------:R-:W-:-:S05]  /*3620*/  UMOV UR4, 0x10 ;  /* 0x0000001000047882 */ /* 0x000fca0000000000 */
[----:B------:R-:W-:Y:S04]  /*3630*/  DEPBAR.LE SB1, 0x36 ;  /* 0x00009d800000791a */ /* 0x000fe80000000000 */
[----:B------:R-:W1:Y:S02]  /*3640*/  UTCATOMSWS.2CTA.FIND_AND_SET.ALIGN UP0, UR4, UR4 ;  /* 0x00000004000475e3 */ /* 0x000e640008200800 */
[----:B-1----:R-:W-:Y:S01]  /*3650*/  MOV R12, UR4 ;  /* 0x00000004000c7c02 */ /* 0x002fe20008000f00 */
[----:B------:R-:W-:Y:S06]  /*3660*/  BRA.U UP0, `(.L_x_62) ;  /* 0x0000000100187547 */ /* 0x000fec000b800000 */
.L_x_63:
[----:B------:R-:W-:Y:S05]  /*3670*/  NANOSLEEP 0x64 ;  /* 0x000000640000795d */ /* 0x000fea0003800000 */
[----:B------:R-:W-:-:S05]  /*3680*/  UMOV UR4, 0x10 ;  /* 0x0000001000047882 */ /* 0x000fca0000000000 */
[----:B------:R-:W-:Y:S04]  /*3690*/  DEPBAR.LE SB1, 0x36 ;  /* 0x00009d800000791a */ /* 0x000fe80000000000 */
[----:B------:R-:W1:Y:S02]  /*36a0*/  UTCATOMSWS.2CTA.FIND_AND_SET.ALIGN UP0, UR4, UR4 ;  /* 0x00000004000475e3 */ /* 0x000e640008200800 */
[----:B-1----:R-:W-:Y:S01]  /*36b0*/  MOV R12, UR4 ;  /* 0x00000004000c7c02 */ /* 0x002fe20008000f00 */
[----:B------:R-:W-:Y:S05]  /*36c0*/  BRA.U !UP0, `(.L_x_63) ;  /* 0xfffffffd08e87547 */ /* 0x000fea000b83ffff */
.L_x_62:
[----:B------:R-:W1:Y:S01]  /*36d0*/  LDS R8, [UR5+0x10] ;  /* 0x00001005ff087984 */ /* 0x000e620008000800 */
[----:B------:R-:W-:Y:S01]  /*36e0*/  R2UR UR4, R0 ;  /* 0x00000000000472ca */ /* 0x000fe200000e0000 */
[----:B------:R-:W-:-:S04]  /*36f0*/  IMAD.U32 R5, RZ, RZ, UR6 ;  /* 0x00000006ff057e24 */ /* 0x000fc8000f8e00ff */
[----:B------:R-:W-:-:S08]  /*3700*/  VIADD R5, R5, 0x130 ;  /* 0x0000013005057836 */ /* 0x000fd00000000000 */
[----:B------:R-:W-:Y:S02]  /*3710*/  MOV R6, UR4 ;  /* 0x0000000400067c02 */ /* 0x000fe40008000f00 */
[----:B-1----:R-:W-:-:S04]  /*3720*/  SHF.L.U32 R8, R8, 0x1f, RZ ;  /* 0x0000001f08087819 */ /* 0x002fc800000006ff */
[----:B------:R-:W1:Y:S02]  /*3730*/  SYNCS.PHASECHK.TRANS64.TRYWAIT P0, [UR5+0x8], R8 ;  /* 0x00000808ff0075a7 */ /* 0x000e640008001105 */
[----:B-1----:R-:W-:Y:S05]  /*3740*/  @P0 BRA `(.L_x_64) ;  /* 0x0000000000080947 */ /* 0x002fea0003800000 */
[----:B------:R-:W1:Y:S02]  /*3750*/  SYNCS.PHASECHK.TRANS64.TRYWAIT P0, [UR5+0x8], R8 ;  /* 0x00000808ff0075a7 */ /* 0x000e640008001105 */
[----:B-1----:R-:W-:Y:S05]  /*3760*/  @!P0 BRA `(.L_x_65) ;  /* 0x0000005c00e88947 */ /* 0x002fea0003800000 */
.L_x_64:
[----:B------:R-:W-:Y:S01]  /*3770*/  R2UR UR4, R0 ;  /* 0x00000000000472ca */ /* 0x000fe200000e0000 */
[----:B------:R-:W-:Y:S01]  /*3780*/  IMAD.MOV.U32 R10, RZ, RZ, 0xffff ;  /* 0x0000ffffff0a7424 */ /* 0x000fe200078e00ff */
[----:B------:R-:W-:Y:S01]  /*3790*/  PRMT R6, R6, 0x654, R5 ;  /* 0x0000065406067816 */ /* 0x000fe20000000005 */
[----:B------:R-:W-:Y:S02]  /*37a0*/  HFMA2 R5, -RZ, RZ, 0, 5.9604644775390625e-08 ;  /* 0x00000001ff057431 */ /* 0x000fe400000001ff */
[----:B-1----:R-:W-:Y:S02]  /*37b0*/  IMAD.MOV.U32 R8, RZ, RZ, 0x4 ;  /* 0x00000004ff087424 */ /* 0x002fe400078e00ff */
[----:B------:R-:W-:Y:S01]  /*37c0*/  IMAD.SHL.U32 R11, R12, 0x20, RZ ;  /* 0x000000200c0b7824 */ /* 0x000fe200078e00ff */
[----:B------:R-:W-:-:S05]  /*37d0*/  SHF.L.U32 R10, R10, R12, RZ ;  /* 0x0000000c0a0a7219 */ /* 0x000fca00000006ff */
[----:B------:R-:W-:Y:S01]  /*37e0*/  UPRMT UR4, UR4, 0x654, UR7 ;  /* 0x0000065404047896 */ /* 0x000fe20008000007 */
[----:B------:R-:W-:-:S05]  /*37f0*/  SHF.L.U32 R9, R5, R12, RZ ;  /* 0x0000000c05097219 */ /* 0x000fca00000006ff */
[----:B------:R-:W-:-:S03]  /*3800*/  MOV R7, UR4 ;  /* 0x0000000400077c02 */ /* 0x000fc60008000f00 */
[----:B------:R1:W-:Y:S01]  /*3810*/  SYNCS.ARRIVE.TRANS64.RED RZ, [UR4], R8 ;  /* 0x00000008ffff79a7 */ /* 0x0003e20008000404 */
[----:B------:R1:W-:Y:S04]  /*3820*/  STS [UR6+0x130], R11 ;  /* 0x0001300bff007988 */ /* 0x0003e80008000806 */
[----:B------:R1:W-:Y:S04]  /*3830*/  STAS [R6.64], R12 ;  /* 0x0000000c06007dbd */ /* 0x0003e8000c0008ff */
[----:B------:R1:W-:Y:S04]  /*3840*/  ATOMS.OR RZ, [UR5+0x14], R10 ;  /* 0x0000140affff798c */ /* 0x0003e8000b000005 */
[----:B------:R1:W-:Y:S04]  /*3850*/  ATOMS.OR RZ, [UR5+0x18], R9 ;  /* 0x00001809ffff798c */ /* 0x0003e8000b000005 */
[----:B------:R1:W-:Y:S02]  /*3860*/  ATOMS.XOR RZ, [UR5+0x10], R5 ;  /* 0x00001005ffff798c */ /* 0x0003e4000b800005 */
.L_x_61:
[----:B------:R-:W-:Y:S05]  /*3870*/  BSYNC B0 ;  /* 0x0000000000007941 */ /* 0x000fea0003800000 */
.L_x_60:
[----:B------:R-:W-:Y:S05]  /*3880*/  BRA.U UP1, `(.L_x_66) ;  /* 0x0000000101707547 */ /* 0x000fea000b800000 */
[----:B------:R-:W-:-:S03]  /*3890*/  UMOV UR4, 0xffffffff ;  /* 0xffffffff00047882 */ /* 0x000fc60000000000 */
[----:B------:R-:W-:Y:S05]  /*38a0*/  BRA.DIV UR4, `(.L_x_67) ;  /* 0x0000005e04b07947 */ /* 0x000fea000b800000 */
[----:B------:R-:W-:-:S13]  /*38b0*/  ELECT P0, URZ, PT ;  /* 0x0000000000ff782f */ /* 0x000fda0003800000 */
.L_x_167:
[----:B------:R-:W-:Y:S05]  /*38c0*/  @!P0 BRA `(.L_x_66) ;  /* 0x0000000000608947 */ /* 0x000fea0003800000 */
[----:B-1----:R-:W1:Y:S02]  /*38d0*/  LDS R6, [UR5+0x10] ;  /* 0x00001005ff067984 */ /* 0x002e640008000800 */
[----:B-1----:R-:W-:-:S04]  /*38e0*/  SHF.L.U32 R6, R6, 0x1f, RZ ;  /* 0x0000001f06067819 */ /* 0x002fc800000006ff */
[----:B------:R-:W1:Y:S02]  /*38f0*/  SYNCS.PHASECHK.TRANS64.TRYWAIT P0, [UR5+0x8], R6 ;  /* 0x00000806ff0075a7 */ /* 0x000e640008001105 */
[----:B-1----:R-:W-:Y:S05]  /*3900*/  @P0 BRA `(.L_x_68) ;  /* 0x0000000000080947 */ /* 0x002fea0003800000 */
[----:B------:R-:W1:Y:S02]  /*3910*/  SYNCS.PHASECHK.TRANS64.TRYWAIT P0, [UR5+0x8], R6 ;  /* 0x00000806ff0075a7 */ /* 0x000e640008001105 */
[----:B-1----:R-:W-:Y:S05]  /*3920*/  @!P0 BRA `(.L_x_69) ;  /* 0x0000005c00b48947 */ /* 0x002fea0003800000 */
.L_x_68:
[----:B------:R-:W2:Y:S01]  /*3930*/  LDS R8, [UR6+0x130] ;  /* 0x00013006ff087984 */ /* 0x000ea20008000800 */
[----:B------:R-:W-:Y:S01]  /*3940*/  R2UR UR4, R0 ;  /* 0x00000000000472ca */ /* 0x000fe200000e0000 */
[----:B-1----:R-:W-:Y:S02]  /*3950*/  IMAD.MOV.U32 R6, RZ, RZ, 0xffff ;  /* 0x0000ffffff067424 */ /* 0x002fe400078e00ff */
[----:B------:R-:W-:-:S10]  /*3960*/  IMAD.MOV.U32 R5, RZ, RZ, 0x1 ;  /* 0x00000001ff057424 */ /* 0x000fd400078e00ff */
[----:B------:R-:W-:Y:S01]  /*3970*/  UPRMT UR4, UR4, 0x654, UR7 ;  /* 0x0000065404047896 */ /* 0x000fe20008000007 */
[----:B--2---:R-:W-:Y:S01]  /*3980*/  IMAD.SHL.U32 R7, R8, 0x20, RZ ;  /* 0x0000002008077824 */ /* 0x004fe200078e00ff */
[-C--:B------:R-:W-:Y:S02]  /*3990*/  SHF.L.U32 R6, R6, R8.reuse, RZ ;  /* 0x0000000806067219 */ /* 0x080fe400000006ff */
[----:B------:R-:W-:Y:S02]  /*39a0*/  SHF.L.U32 R8, R5, R8, RZ ;  /* 0x0000000805087219 */ /* 0x000fe400000006ff */
[----:B------:R2:W-:Y:S04]  /*39b0*/  STS [UR6+0x130], R7 ;  /* 0x00013007ff007988 */ /* 0x0005e80008000806 */
[----:B------:R2:W-:Y:S04]  /*39c0*/  ATOMS.OR RZ, [UR5+0x14], R6 ;  /* 0x00001406ffff798c */ /* 0x0005e8000b000005 */
[----:B------:R2:W-:Y:S01]  /*39d0*/  ATOMS.OR RZ, [UR5+0x18], R8 ;  /* 0x00001808ffff798c */ /* 0x0005e2000b000005 */
[----:B------:R-:W-:Y:S03]  /*39e0*/  SYNCS.ARRIVE.TRANS64.RED.A1T0 RZ, [UR4], RZ ;  /* 0x000000ffffff79a7 */ /* 0x000fe60008100404 */
[----:B------:R2:W-:Y:S01]  /*39f0*/  ATOMS.XOR RZ, [UR5+0x10], R5 ;  /* 0x00001005ffff798c */ /* 0x0005e2000b800005 */
[----:B------:R-:W-:Y:S05]  /*3a00*/  BRA `(.L_x_66) ;  /* 0x0000000000107947 */ /* 0x000fea0003800000 */
.L_x_59:
[----:B------:R-:W-:Y:S02]  /*3a10*/  MOV R5, 0xffffffff ;  /* 0xffffffff00057802 */ /* 0x000fe40000000f00 */
[----:B------:R-:W-:-:S03]  /*3a20*/  MOV R6, 0x3a50 ;  /* 0x00003a5000067802 */ /* 0x000fc60000000f00 */
[----:B------:R1:W-:Y:S04]  /*3a30*/  STS [UR6+0x130], R5 ;  /* 0x00013005ff007988 */ /* 0x0003e80008000806 */
[----:B-1---5:R-:W-:Y:S05]  /*3a40*/  CALL.REL.NOINC `($__internal_1_$__cuda_sm10x_tcgen05_guardrail_trap_phase_invalid_during_alloc) ;  /* 0x0000006400887944 */ /* 0x022fea0003c00000 */
.L_x_66:
[----:B------:R-:W-:Y:S05]  /*3a50*/  WARPSYNC.ALL ;  /* 0x0000000000007948 */ /* 0x000fea0003800000 */
[----:B------:R-:W3:Y:S01]  /*3a60*/  S2UR UR4, SR_CgaCtaId ;  /* 0x00000000000479c3 */ /* 0x000ee20000008800 */
[----:B------:R-:W-:Y:S01]  /*3a70*/  UMOV UR62, 0x400 ;  /* 0x00000400003e7882 */ /* 0x000fe20000000000 */
[----:B------:R-:W4:Y:S01]  /*3a80*/  LDCU UR7, c[0x0][0x38c] ;  /* 0x00007180ff0777ac */ /* 0x000f220008000800 */
[----:B------:R-:W-:Y:S01]  /*3a90*/  LOP3.LUT R3, R3, 0xffff, RZ, 0xc0, !PT ;  /* 0x0000ffff03037812 */ /* 0x000fe200078ec0ff */
[----:B-1----:R-:W-:Y:S01]  /*3aa0*/  IMAD.MOV.U32 R11, RZ, RZ, 0x1 ;  /* 0x00000001ff0b7424 */ /* 0x002fe200078e00ff */
[----:B------:R-:W-:Y:S01]  /*3ab0*/  R2UR UR5, R2 ;  /* 0x00000000020572ca */ /* 0x000fe200000e0000 */
[----:B------:R-:W-:Y:S01]  /*3ac0*/  IMAD.MOV.U32 R10, RZ, RZ, RZ ;  /* 0x000000ffff0a7224 */ /* 0x000fe200078e00ff */
[----:B------:R-:W-:-:S02]  /*3ad0*/  LOP3.LUT R4, R4, 0xffff, RZ, 0xc0, !PT ;  /* 0x0000ffff04047812 */ /* 0x000fc400078ec0ff */
[----:B--2---:R-:W-:Y:S01]  /*3ae0*/  CS2R R8, SRZ ;  /* 0x0000000000087805 */ /* 0x004fe2000001ff00 */
[----:B------:R-:W-:Y:S01]  /*3af0*/  UMOV UR9, URZ ;  /* 0x000000ff00097c82 */ /* 0x000fe20008000000 */
[----:B------:R-:W-:Y:S01]  /*3b00*/  UMOV UR60, URZ ;  /* 0x000000ff003c7c82 */ /* 0x000fe20008000000 */
[----:B------:R-:W-:Y:S01]  /*3b10*/  R2UR UR65, R4 ;  /* 0x00000000044172ca */ /* 0x000fe200000e0000 */
[----:B------:R-:W-:Y:S01]  /*3b20*/  UMOV UR76, 0x0 ;  /* 0x00000000004c7882 */ /* 0x000fe20000000000 */
[----:B------:R-:W-:Y:S01]  /*3b30*/  UMOV UR77, 0x8200910 ;  /* 0x08200910004d7882 */ /* 0x000fe20000000000 */
[----:B------:R-:W-:Y:S01]  /*3b40*/  UMOV UR74, 0x0 ;  /* 0x00000000004a7882 */ /* 0x000fe20000000000 */
[----:B------:R-:W-:Y:S01]  /*3b50*/  UMOV UR75, 0x8200910 ;  /* 0x08200910004b7882 */ /* 0x000fe20000000000 */
[----:B------:R-:W-:Y:S01]  /*3b60*/  UMOV UR72, 0x0 ;  /* 0x0000000000487882 */ /* 0x000fe20000000000 */
[----:B------:R-:W-:Y:S01]  /*3b70*/  UMOV UR73, 0x8200910 ;  /* 0x0820091000497882 */ /* 0x000fe20000000000 */
[----:B------:R-:W-:-:S02]  /*3b80*/  UISETP.NE.AND UP3, UPT, UR5, URZ, UPT ;  /* 0x000000ff0500728c */ /* 0x000fc4000bf65270 */
[----:B----4-:R-:W-:Y:S01]  /*3b90*/  UIADD3 UR7, UPT, UPT, UR7, 0x7f, URZ ;  /* 0x0000007f07077890 */ /* 0x010fe2000fffe0ff */
[----:B------:R-:W-:Y:S01]  /*3ba0*/  UMOV UR70, 0x0 ;  /* 0x0000000000467882 */ /* 0x000fe20000000000 */
[----:B------:R-:W-:Y:S01]  /*3bb0*/  UMOV UR71, 0x8200910 ;  /* 0x0820091000477882 */ /* 0x000fe20000000000 */
[----:B---3--:R-:W-:Y:S01]  /*3bc0*/  ULEA UR62, UR4, UR62, 0x18 ;  /* 0x0000003e043e7291 */ /* 0x008fe2000f8ec0ff */
[----:B------:R-:W-:Y:S02]  /*3bd0*/  UMOV UR68, 0x0 ;  /* 0x0000000000447882 */ /* 0x000fe40000000000 */
[----:B------:R-:W-:Y:S01]  /*3be0*/  UMOV UR4, URZ ;  /* 0x000000ff00047c82 */ /* 0x000fe20008000000 */
[----:B------:R-:W-:Y:S01]  /*3bf0*/  UIADD3 UR6, UPT, UPT, UR62, 0x8400, URZ ;  /* 0x000084003e067890 */ /* 0x000fe2000fffe0ff */
[----:B------:R-:W-:Y:S01]  /*3c00*/  IMAD.U32 R14, RZ, RZ, UR4 ;  /* 0x00000004ff0e7e24 */ /* 0x000fe2000f8e00ff */
[----:B------:R-:W-:Y:S02]  /*3c10*/  USHF.R.S32.HI UR4, URZ, 0x1f, UR7 ;  /* 0x0000001fff047899 */ /* 0x000fe40008011407 */
[----:B------:R-:W-:-:S02]  /*3c20*/  UIADD3 UR5, UPT, UPT, UR62, 0x20400, URZ ;  /* 0x000204003e057890 */ /* 0x000fc4000fffe0ff */
[----:B------:R-:W-:Y:S02]  /*3c30*/  ULEA.HI UR4, UR4, UR7, URZ, 0x7 ;  /* 0x0000000704047291 */ /* 0x000fe4000f8f38ff */
[----:B------:R-:W-:Y:S02]  /*3c40*/  USHF.R.U32.HI UR6, URZ, 0x4, UR6 ;  /* 0x00000004ff067899 */ /* 0x000fe40008011606 */
[----:B------:R-:W-:Y:S02]  /*3c50*/  USHF.R.S32.HI UR8, URZ, 0x7, UR4 ;  /* 0x00000007ff087899 */ /* 0x000fe40008011404 */
[----:B------:R-:W-:Y:S01]  /*3c60*/  USHF.R.U32.HI UR5, URZ, 0x4, UR5 ;  /* 0x00000004ff057899 */ /* 0x000fe20008011605 */
[----:B------:R-:W-:Y:S01]  /*3c70*/  R2UR UR4, R3 ;  /* 0x00000000030472ca */ /* 0x000fe200000e0000 */
[----:B------:R-:W-:Y:S02]  /*3c80*/  UISETP.LT.AND UP0, UPT, UR8, 0x1, UPT ;  /* 0x000000010800788c */ /* 0x000fe4000bf01270 */
[----:B------:R-:W-:Y:S01]  /*3c90*/  ULOP3.LUT UR6, UR6, 0x3fff, URZ, 0xc0, !UPT ;  /* 0x00003fff06067892 */ /* 0x000fe2000f8ec0ff */
[----:B------:R-:W-:Y:S01]  /*3ca0*/  IMAD.U32 R12, RZ, RZ, UR8 ;  /* 0x00000008ff0c7e24 */ /* 0x000fe2000f8e00ff */
[----:B------:R-:W-:-:S02]  /*3cb0*/  ULOP3.LUT UR67, UR5, 0x3fff, URZ, 0xc0, !UPT ;  /* 0x00003fff05437892 */ /* 0x000fc4000f8ec0ff */
[----:B------:R-:W-:Y:S02]  /*3cc0*/  ULOP3.LUT UR66, UR6, 0x10000, URZ, 0xfc, !UPT ;  /* 0x0001000006427892 */ /* 0x000fe4000f8efcff */
[----:B------:R-:W-:Y:S01]  /*3cd0*/  ULOP3.LUT UR67, UR67, 0x10000, URZ, 0xfc, !UPT ;  /* 0x0001000043437892 */ /* 0x000fe2000f8efcff */
[----:B------:R-:W-:-:S03]  /*3ce0*/  UMOV UR69, 0x8200910 ;  /* 0x0820091000457882 */ /* 0x000fc60000000000 */
[----:B------:R-:W-:Y:S01]  /*3cf0*/  IMAD.U32 R13, RZ, RZ, UR4 ;  /* 0x00000004ff0d7e24 */ /* 0x000fe2000f8e00ff */
[----:B------:R-:W-:Y:S01]  /*3d00*/  NOP ;  /* 0x0000000000007918 */ /* 0x000fe20000000000 */
[----:B------:R-:W-:Y:S06]  /*3d10*/  BAR.ARV 0x6, 0xa0 ;  /* 0x0182800000007b1d */ /* 0x000fec0000002000 */
[----:B------:R-:W1:Y:S02]  /*3d20*/  LDS R5, [UR62+0x130] ;  /* 0x0001303eff057984 */ /* 0x000e640008000800 */
[----:B-1----:R-:W-:-:S13]  /*3d30*/  R2UR UR4, R5 ;  /* 0x00000000050472ca */ /* 0x002fda00000e0000 */
[----:B------:R-:W-:Y:S01]  /*3d40*/  IMAD.U32 R16, RZ, RZ, UR4 ;  /* 0x00000004ff107e24 */ /* 0x000fe2000f8e00ff */
[----:B------:R-:W-:-:S06]  /*3d50*/  USEL UR4, UR8, 0x1, !UP0 ;  /* 0x0000000108047887 */ /* 0x000fcc000c000000 */
[----:B------:R-:W-:-:S07]  /*3d60*/  IMAD.U32 R15, RZ, RZ, UR4 ;  /* 0x00000004ff0f7e24 */ /* 0x000fce000f8e00ff */
.L_x_77:
[C---:B------:R-:W-:Y:S02]  /*3d70*/  LEA R3, R10.reuse, UR62, 0x3 ;  /* 0x0000003e0a037c11 */ /* 0x040fe4000f8e18ff */
[----:B------:R-:W-:Y:S02]  /*3d80*/  SHF.L.U32 R4, R9, 0x1f, RZ ;  /* 0x0000001f09047819 */ /* 0x000fe400000006ff */
[----:B------:R-:W-:Y:S02]  /*3d90*/  LEA R5, R10, UR62, 0x4 ;  /* 0x0000003e0a057c11 */ /* 0x000fe4000f8e20ff */
[----:B------:R-:W1:Y:S02]  /*3da0*/  SYNCS.PHASECHK.TRANS64.TRYWAIT P0, [R3+URZ+0x80], R4 ;  /* 0x00008004030075a7 */ /* 0x000e6400080011ff */
[----:B-1----:R-:W-:Y:S05]  /*3db0*/  @!P0 BRA `(.L_x_70) ;  /* 0x0000005800a88947 */ /* 0x002fea0003800000 */
.L_x_168:
[----:B-1----:R-:W1:Y:S01]  /*3dc0*/  LDS.128 R4, [R5+0x110] ;  /* 0x0001100005047984 */ /* 0x002e620000000c00 */
[----:B------:R-:W-:Y:S02]  /*3dd0*/  VIADD R3, R3, 0x90 ;  /* 0x0000009003037836 */ /* 0x000fe40000000000 */
[----:B------:R-:W-:Y:S01]  /*3de0*/  VIADD R10, R10, 0x1 ;  /* 0x000000010a0a7836 */ /* 0x000fe20000000000 */
[----:B------:R-:W-:Y:S01]  /*3df0*/  @!PT LDS RZ, [RZ] ;  /* 0x00000000fffff984 */ /* 0x000fe20000000800 */
[----:B------:R-:W-:Y:S01]  /*3e00*/  @!PT LDS RZ, [RZ] ;  /* 0x00000000fffff984 */ /* 0x000fe20000000800 */
[----:B------:R-:W-:Y:S01]  /*3e10*/  @!PT LDS RZ, [RZ] ;  /* 0x00000000fffff984 */ /* 0x000fe20000000800 */
[----:B------:R-:W-:Y:S01]  /*3e20*/  @!PT LDS RZ, [RZ] ;  /* 0x00000000fffff984 */ /* 0x000fe20000000800 */
[----:B------:R2:W-:Y:S06]  /*3e30*/  MEMBAR.ALL.CTA ;  /* 0x0000000000007992 */ /* 0x0005ec0000008000 */
[----:B--2---:R-:W2:Y:S01]  /*3e40*/  FENCE.VIEW.ASYNC.S ;  /* 0x00000000000073c6 */ /* 0x004ea20000000000 */
[----:B------:R-:W-:-:S04]  /*3e50*/  PRMT R3, RZ, 0x654, R3 ;  /* 0x00000654ff037816 */ /* 0x000fc80000000003 */
[----:B--2---:R2:W-:Y:S01]  /*3e60*/  SYNCS.ARRIVE.TRANS64.RED.A1T0 RZ, [R3+URZ], RZ ;  /* 0x000000ff03ff79a7 */ /* 0x0045e200081004ff */
[----:B-1----:R-:W-:Y:S01]  /*3e70*/  LOP3.LUT P1, RZ, R6, 0x1, RZ, 0xc0, !PT ;  /* 0x0000000106ff7812 */ /* 0x002fe2000782c0ff */
[----:B--2---:R-:W-:-:S12]  /*3e80*/  BRA.U UP3, `(.L_x_71) ;  /* 0x00000009032c7547 */ /* 0x004fd8000b800000 */
[----:B------:R-:W1:Y:S01]  /*3e90*/  LDCU UR4, c[0x0][0x38c] ;  /* 0x00007180ff0477ac */ /* 0x000e620008000800 */
[----:B------:R-:W-:Y:S02]  /*3ea0*/  R2UR UR5, R14 ;  /* 0x000000000e0572ca */ /* 0x000fe400000e0000 */
[----:B------:R-:W-:Y:S02]  /*3eb0*/  PLOP3.LUT P2, PT, PT, PT, PT, 0x80, 0x8 ;  /* 0x000000000008781c */ /* 0x000fe40003f4f070 */
[----:B------:R-:W-:Y:S02]  /*3ec0*/  SHF.L.U32 R5, R11, 0x1f, RZ ;  /* 0x0000001f0b057819 */ /* 0x000fe400000006ff */
[----:B------:R-:W-:-:S07]  /*3ed0*/  R2UR UR6, R16 ;  /* 0x00000000100672ca */ /* 0x000fce00000e0000 */
[----:B------:R-:W-:Y:S02]  /*3ee0*/  ULEA UR7, UR5, UR62, 0x3 ;  /* 0x0000003e05077291 */ /* 0x000fe4000f8e18ff */
[----:B-1----:R-:W-:-:S04]  /*3ef0*/  UISETP.GE.AND UP0, UPT, UR4, 0x1, UPT ;  /* 0x000000010400788c */ /* 0x002fc8000bf06270 */
[----:B------:R-:W-:Y:S01]  /*3f00*/  IMAD.U32 R4, RZ, RZ, UR7 ;  /* 0x00000007ff047e24 */ /* 0x000fe2000f8e00ff */
[----:B------:R-:W-:Y:S01]  /*3f10*/  ULEA UR8, UR5, UR6, 0x6 ;  /* 0x0000000605087291 */ /* 0x000fe2000f8e30ff */
[----:B------:R-:W-:-:S05]  /*3f20*/  PLOP3.LUT P0, PT, PT, PT, UP0, 0x80, 0x8 ;  /* 0x000000000008781c */ /* 0x000fca0003f0f008 */
[----:B------:R-:W-:-:S08]  /*3f30*/  @UP0 ULEA UR4, UR9, UR62, 0x3 ;  /* 0x0000003e09040291 */ /* 0x000fd0000f8e18ff */
[----:B------:R-:W-:-:S04]  /*3f40*/  @P0 SHF.L.U32 R3, R8, 0x1f, RZ ;  /* 0x0000001f08030819 */ /* 0x000fc800000006ff */
[----:B------:R1:W2:Y:S01]  /*3f50*/  @P0 SYNCS.PHASECHK.TRANS64.TRYWAIT P2, [UR4], R3 ;  /* 0x00000003ff0005a7 */ /* 0x0002a20008041104 */
[----:B------:R-:W3:Y:S02]  /*3f60*/  SYNCS.PHASECHK.TRANS64.TRYWAIT P0, [UR7+0xc0], R5 ;  /* 0x0000c005ff0075a7 */ /* 0x000ee40008001107 */
[----:B-123--:R-:W-:Y:S05]  /*3f70*/  @!P0 BRA `(.L_x_72) ;  /* 0x00000058004c8947 */ /* 0x00efea0003800000 */
.L_x_170:
[----:B------:R-:W-:Y:S01]  /*3f80*/  UMOV UR64, UR60 ;  /* 0x0000003c00407c82 */ /* 0x000fe20008000000 */
[----:B------:R-:W-:Y:S05]  /*3f90*/  BRA.U !UP0, `(.L_x_73) ;  /* 0x0000000508d07547 */ /* 0x000fea000b800000 */
[----:B------:R-:W-:Y:S01]  /*3fa0*/  R2UR UR4, R15 ;  /* 0x000000000f0472ca */ /* 0x000fe200000e0000 */
[----:B------:R-:W-:Y:S01]  /*3fb0*/  UPLOP3.LUT UP2, UPT, UPT, UPT, UPT, 0x40, 0x4 ;  /* 0x000000000004789c */ /* 0x000fe20003f4e870 */
[----:B------:R-:W-:Y:S01]  /*3fc0*/  R2UR UR61, R12 ;  /* 0x000000000c3d72ca */ /* 0x000fe200000e0000 */
[----:B------:R-:W-:-:S10]  /*3fd0*/  UMOV UR7, UR9 ;  /* 0x0000000900077c82 */ /* 0x000fd40008000000 */
[----:B------:R-:W-:-:S12]  /*3fe0*/  UIADD3 UR64, UPT, UPT, UR4, UR60, URZ ;  /* 0x0000003c04407290 */ /* 0x000fd8000fffe0ff */
.L_x_76:
[----:B--2---:R-:W-:Y:S01]  /*3ff0*/  ULEA UR5, UR7, UR62, 0x3 ;  /* 0x0000003e07057291 */ /* 0x004fe2000f8e18ff */
[----:B------:R-:W-:Y:S11]  /*4000*/  @P2 BRA `(.L_x_74) ;  /* 0x00000000000c2947 */ /* 0x000ff60003800000 */
[----:B-1----:R-:W-:Y:S04]  /*4010*/  SHF.L.U32 R5, R8, 0x1f, RZ ;  /* 0x0000001f08057819 */ /* 0x002fe800000006ff */
[----:B------:R-:W1:Y:S02]  /*4020*/  SYNCS.PHASECHK.TRANS64.TRYWAIT P0, [UR5], R5 ;  /* 0x00000005ff0075a7 */ /* 0x000e640008001105 */
[----:B-1----:R-:W-:Y:S05]  /*4030*/  @!P0 BRA `(.L_x_75) ;  /* 0x0000005800388947 */ /* 0x002fea0003800000 */
.L_x_74:
[----:B------:R-:W-:Y:S01]  /*4040*/  UISETP.NE.AND UP0, UPT, UR61, 0x1, UPT ;  /* 0x000000013d00788c */ /* 0x000fe2000bf05270 */
[----:B------:R-:W-:Y:S01]  /*4050*/  PLOP3.LUT P2, PT, PT, PT, PT, 0x80, 0x8 ;  /* 0x000000000008781c */ /* 0x000fe20003f4f070 */
[----:B------:R-:W-:Y:S01]  /*4060*/  UIADD3 UR9, UPT, UPT, UR7, 0x1, URZ ;  /* 0x0000000107097890 */ /* 0x000fe2000fffe0ff */
[----:B------:R-:W-:Y:S01]  /*4070*/  MOV.SPILL R6, UR65 ;  /* 0x0000004100067c02 */ /* 0x000fe20009000f00 */
[----:B------:R-:W-:Y:S01]  /*4080*/  UIADD3 UR63, UPT, UPT, UR5, 0x18, URZ ;  /* 0x00000018053f7890 */ /* 0x000fe2000fffe0ff */
[----:B-1----:R-:W-:Y:S01]  /*4090*/  MOV.SPILL R5, UR64 ;  /* 0x0000004000057c02 */ /* 0x002fe20009000f00 */
[----:B------:R-:W-:Y:S01]  /*40a0*/  UISETP.NE.AND UP1, UPT, UR9, 0x3, UPT ;  /* 0x000000030900788c */ /* 0x000fe2000bf25270 */
[----:B------:R-:W-:Y:S01]  /*40b0*/  PLOP3.LUT P0, PT, PT, PT, UP0, 0x80, 0x8 ;  /* 0x000000000008781c */ /* 0x000fe20003f0f008 */
[----:B------:R-:W-:Y:S02]  /*40c0*/  ULEA UR6, UR7, UR67, 0xb ;  /* 0x0000004307067291 */ /* 0x000fe4000f8e58ff */
[----:B------:R-:W-:Y:S02]  /*40d0*/  USEL UR5, URZ, 0x1, UP1 ;  /* 0x00000001ff057887 */ /* 0x000fe40008800000 */
[----:B------:R-:W-:Y:S02]  /*40e0*/  USEL UR9, UR9, URZ, UP1 ;  /* 0x000000ff09097287 */ /* 0x000fe40008800000 */
[----:B------:R-:W-:Y:S02]  /*40f0*/  ULEA UR4, UR7, UR66, 0xb ;  /* 0x0000004207047291 */ /* 0x000fe4000f8e58ff */
[----:B------:R-:W-:Y:S01]  /*4100*/  @UP0 ULEA UR7, UR9, UR62, 0x3 ;  /* 0x0000003e09070291 */ /* 0x000fe2000f8e18ff */
[----:B------:R-:W-:Y:S01]  /*4110*/  LOP3.LUT R8, R8, UR5, RZ, 0x3c, !PT ;  /* 0x0000000508087c12 */ /* 0x000fe2000f8e3cff */
[----:B------:R-:W-:Y:S02]  /*4120*/  UIADD3 UR20, UPT, UPT, UR6, 0x2, URZ ;  /* 0x0000000206147890 */ /* 0x000fe4000fffe0ff */
[----:B------:R-:W-:Y:S01]  /*4130*/  UIADD3 UR18, UPT, UPT, UR4, 0x2, URZ ;  /* 0x0000000204127890 */ /* 0x000fe2000fffe0ff */
[----:B------:R-:W-:Y:S01]  /*4140*/  @P0 SHF.L.U32 R3, R8, 0x1f, RZ ;  /* 0x0000001f08030819 */ /* 0x000fe200000006ff */
[----:B------:R-:W-:Y:S02]  /*4150*/  UIADD3 UR16, UPT, UPT, UR6, 0x4, URZ ;  /* 0x0000000406107890 */ /* 0x000fe4000fffe0ff */
[----:B------:R-:W-:Y:S01]  /*4160*/  UIADD3 UR10, UPT, UPT, UR4, 0x4, URZ ;  /* 0x00000004040a7890 */ /* 0x000fe2000fffe0ff */
[----:B------:R2:W3:Y:S01]  /*4170*/  @P0 SYNCS.PHASECHK.TRANS64.TRYWAIT P2, [UR7], R3 ;  /* 0x00000003ff0005a7 */ /* 0x0004e20008041107 */
[----:B------:R-:W-:Y:S02]  /*4180*/  UIADD3 UR14, UPT, UPT, UR6, 0x6, URZ ;  /* 0x00000006060e7890 */ /* 0x000fe4000fffe0ff */
        /* <DEDUP_REMOVED lines=21> */
[----:B------:R-:W-:Y:S01]  /*42e0*/  UIADD3 UR61, UPT, UPT, UR61, -0x1, URZ ;  /* 0xffffffff3d3d7890 */ /* 0x000fe2000fffe0ff */
[----:B------:R-:W-:Y:S01]  /*42f0*/  UMOV UR7, 0x40004040 ;  /* 0x4000404000077882 */ /* 0x000fe20000000000 */
[----:B------:R-:W-:Y:S01]  /*4300*/  UMOV UR64, 0x0 ;  /* 0x0000000000407882 */ /* 0x000fe20000000000 */
[----:B------:R-:W-:Y:S01]  /*4310*/  UMOV UR65, 0x8200910 ;  /* 0x0820091000417882 */ /* 0x000fe20000000000 */
[----:B------:R-:W-:Y:S01]  /*4320*/  UMOV UR5, 0x40004040 ;  /* 0x4000404000057882 */ /* 0x000fe20000000000 */
[----:B------:R-:W-:Y:S01]  /*4330*/  UMOV UR21, 0x40004040 ;  /* 0x4000404000157882 */ /* 0x000fe20000000000 */
[----:B------:R1:W-:Y:S01]  /*4340*/  UTCHMMA.2CTA gdesc[UR4], gdesc[UR6], tmem[UR8], tmem[UR64], idesc[UR65], UP2 ;  /* 0x00ff4006040075ea */ /* 0x0003e20009200008 */
[----:B------:R-:W-:Y:S01]  /*4350*/  UPLOP3.LUT UP2, UPT, UPT, UPT, UPT, 0x80, 0x8 ;  /* 0x000000000008789c */ /* 0x000fe20003f4f070 */
[----:B------:R-:W-:Y:S01]  /*4360*/  UMOV UR19, 0x40004040 ;  /* 0x4000404000137882 */ /* 0x000fe20000000000 */
[----:B------:R-:W-:Y:S01]  /*4370*/  UMOV UR17, 0x40004040 ;  /* 0x4000404000117882 */ /* 0x000fe20000000000 */
[----:B------:R4:W-:Y:S01]  /*4380*/  UTCHMMA.2CTA gdesc[UR18], gdesc[UR20], tmem[UR8], tmem[UR64], idesc[UR65], UPT ;  /* 0x00ff4014120075ea */ /* 0x0009e2000ba00008 */
        /* <DEDUP_REMOVED lines=19> */
[----:B-1----:R-:W-:Y:S01]  /*44c0*/  UMOV UR7, 0x8200910 ;  /* 0x0820091000077882 */ /* 0x002fe20000000000 */
[----:B------:R-:W-:Y:S01]  /*44d0*/  UMOV UR35, 0x40004040 ;  /* 0x4000404000237882 */ /* 0x000fe20000000000 */
[----:B------:R-:W-:Y:S01]  /*44e0*/  UMOV UR33, 0x40004040 ;  /* 0x4000404000217882 */ /* 0x000fe20000000000 */
[----:B------:R-:W-:Y:S01]  /*44f0*/  UMOV UR27, 0x40004040 ;  /* 0x40004040001b7882 */ /* 0x000fe20000000000 */
[----:B------:R-:W-:Y:S01]  /*4500*/  UMOV UR25, 0x40004040 ;  /* 0x4000404000197882 */ /* 0x000fe20000000000 */
[----:B----4-:R-:W-:Y:S02]  /*4510*/  UIADD3 UR20, UPT, UPT, UR4, 0x602, URZ ;  /* 0x0000060204147890 */ /* 0x010fe4000fffe0ff */
[----:B------:R-:W-:Y:S02]  /*4520*/  UIADD3 UR18, UPT, UPT, UR6, 0x604, URZ ;  /* 0x0000060406127890 */ /* 0x000fe4000fffe0ff */
[----:B--2---:R-:W-:Y:S02]  /*4530*/  UIADD3 UR16, UPT, UPT, UR4, 0x604, URZ ;  /* 0x0000060404107890 */ /* 0x004fe4000fffe0ff */
[----:B------:R-:W-:Y:S01]  /*4540*/  UIADD3 UR10, UPT, UPT, UR6, 0x606, URZ ;  /* 0x00000606060a7890 */ /* 0x000fe2000fffe0ff */
[----:B------:R-:W-:Y:S01]  /*4550*/  R2UR.FILL UR65, R6 ;  /* 0x00000000064172ca */ /* 0x000fe200004e0000 */
[----:B------:R-:W-:Y:S01]  /*4560*/  UMOV UR14, 0x0 ;  /* 0x00000000000e7882 */ /* 0x000fe20000000000 */
[----:B------:R-:W-:Y:S01]  /*4570*/  UMOV UR15, 0x8200910 ;  /* 0x08200910000f7882 */ /* 0x000fe20000000000 */
[----:B------:R-:W-:Y:S01]  /*4580*/  UMOV UR12, 0x0 ;  /* 0x00000000000c7882 */ /* 0x000fe20000000000 */
[----:B------:R-:W-:Y:S01]  /*4590*/  UTCHMMA.2CTA gdesc[UR28], gdesc[UR30], tmem[UR8], tmem[UR14], idesc[UR15], UPT ;  /* 0x00ff0e1e1c0075ea */ /* 0x000fe2000ba00008 */
[----:B------:R-:W-:Y:S01]  /*45a0*/  UTCHMMA.2CTA gdesc[UR56], gdesc[UR58], tmem[UR8], tmem[UR14], idesc[UR15], UPT ;  /* 0x00ff0e3a380075ea */ /* 0x000fe2000ba00008 */
[----:B------:R-:W-:Y:S01]  /*45b0*/  UMOV UR13, 0x8200910 ;  /* 0x08200910000d7882 */ /* 0x000fe20000000000 */
[----:B------:R-:W-:Y:S01]  /*45c0*/  UTCHMMA.2CTA gdesc[UR52], gdesc[UR54], tmem[UR8], tmem[UR14], idesc[UR15], UPT ;  /* 0x00ff0e36340075ea */ /* 0x000fe2000ba00008 */
[----:B------:R-:W-:Y:S01]  /*45d0*/  UIADD3 UR4, UPT, UPT, UR4, 0x606, URZ ;  /* 0x0000060604047890 */ /* 0x000fe2000fffe0ff */
[----:B------:R-:W-:Y:S01]  /*45e0*/  UTCHMMA.2CTA gdesc[UR48], gdesc[UR50], tmem[UR8], tmem[UR12], idesc[UR13], UPT ;  /* 0x00ff0c32300075ea */ /* 0x000fe2000ba00008 */
[----:B------:R-:W-:Y:S01]  /*45f0*/  UTCHMMA.2CTA gdesc[UR44], gdesc[UR46], tmem[UR8], tmem[UR12], idesc[UR13], UPT ;  /* 0x00ff0c2e2c0075ea */ /* 0x000fe2000ba00008 */
[----:B------:R-:W-:Y:S01]  /*4600*/  UMOV UR6, 0x0 ;  /* 0x0000000000067882 */ /* 0x000fe20000000000 */
[----:B------:R-:W-:Y:S01]  /*4610*/  UTCHMMA.2CTA gdesc[UR40], gdesc[UR42], tmem[UR8], tmem[UR12], idesc[UR13], UPT ;  /* 0x00ff0c2a280075ea */ /* 0x000fe2000ba00008 */
[----:B------:R1:W-:Y:S01]  /*4620*/  UTCHMMA.2CTA gdesc[UR36], gdesc[UR38], tmem[UR8], tmem[UR6], idesc[UR7], UPT ;  /* 0x00ff0626240075ea */ /* 0x0003e2000ba00008 */
[----:B------:R2:W-:Y:S01]  /*4630*/  UTCHMMA.2CTA gdesc[UR32], gdesc[UR34], tmem[UR8], tmem[UR76], idesc[UR77], UPT ;  /* 0x00ff4c22200075ea */ /* 0x0005e2000ba00008 */
[----:B------:R-:W-:Y:S01]  /*4640*/  UMOV UR23, 0x40004040 ;  /* 0x4000404000177882 */ /* 0x000fe20000000000 */
[----:B------:R2:W-:Y:S01]  /*4650*/  UTCHMMA.2CTA gdesc[UR24], gdesc[UR26], tmem[UR8], tmem[UR74], idesc[UR75], UPT ;  /* 0x00ff4a1a180075ea */ /* 0x0005e2000ba00008 */
[----:B------:R-:W-:Y:S01]  /*4660*/  R2UR.FILL UR64, R5 ;  /* 0x00000000054072ca */ /* 0x000fe200004e0000 */
[----:B------:R2:W-:Y:S01]  /*4670*/  UTCHMMA.2CTA gdesc[UR20], gdesc[UR22], tmem[UR8], tmem[UR72], idesc[UR73], UPT ;  /* 0x00ff4816140075ea */ /* 0x0005e2000ba00008 */
[----:B------:R2:W-:Y:S01]  /*4680*/  UTCHMMA.2CTA gdesc[UR16], gdesc[UR18], tmem[UR8], tmem[UR70], idesc[UR71], UPT ;  /* 0x00ff4612100075ea */ /* 0x0005e2000ba00008 */
[----:B------:R2:W-:Y:S01]  /*4690*/  UTCHMMA.2CTA gdesc[UR4], gdesc[UR10], tmem[UR8], tmem[UR68], idesc[UR69], UPT ;  /* 0x00ff440a040075ea */ /* 0x0005e2000ba00008 */
[----:B------:R2:W-:Y:S09]  /*46a0*/  UTCBAR.2CTA.MULTICAST [UR63], URZ, UR65 ;  /* 0x000000ff3f0073e9 */ /* 0x0005f20008200841 */
[----:B------:R-:W-:Y:S01]  /*46b0*/  UISETP.NE.AND UP0, UPT, UR60, UR64, UPT ;  /* 0x000000403c00728c */ /* 0x000fe2000bf05270 */
[----:B-1----:R-:W-:Y:S08]  /*46c0*/  UMOV UR7, UR9 ;  /* 0x0000000900077c82 */ /* 0x002ff00008000000 */
[----:B---3--:R-:W-:Y:S05]  /*46d0*/  BRA.U UP0, `(.L_x_76) ;  /* 0xfffffff900447547 */ /* 0x008fea000b83ffff */
.L_x_73:
[----:B--2---:R-:W-:Y:S01]  /*46e0*/  R2UR UR4, R4 ;  /* 0x00000000040472ca */ /* 0x004fe200000e0000 */
[----:B------:R-:W-:Y:S01]  /*46f0*/  UMOV UR60, UR64 ;  /* 0x00000040003c7c82 */ /* 0x000fe20008000000 */
[----:B------:R-:W-:-:S11]  /*4700*/  R2UR UR5, R13 ;  /* 0x000000000d0572ca */ /* 0x000fd600000e0000 */
[----:B------:R-:W-:-:S09]  /*4710*/  UIADD3 UR4, UPT, UPT, UR4, 0xa0, URZ ;  /* 0x000000a004047890 */ /* 0x000fd2000fffe0ff */
[----:B------:R2:W-:Y:S01]  /*4720*/  UTCBAR.2CTA.MULTICAST [UR4], URZ, UR5 ;  /* 0x000000ff040073e9 */ /* 0x0005e20008200805 */
[----:B------:R-:W-:Y:S02]  /*4730*/  NOP ;  /* 0x0000000000007918 */ /* 0x000fe40000000000 */
.L_x_71:
[----:B--2---:R-:W-:Y:S02]  /*4740*/  R2UR UR4, R14 ;  /* 0x000000000e0472ca */ /* 0x004fe400000e0000 */
[----:B------:R-:W-:-:S04]  /*4750*/  ISETP.NE.AND P0, PT, R10, 0x2, PT ;  /* 0x000000020a00780c */ /* 0x000fc80003f05270 */
[----:B-1----:R-:W-:Y:S02]  /*4760*/  SEL R3, RZ, 0x1, P0 ;  /* 0x00000001ff037807 */ /* 0x002fe40000000000 */
[----:B------:R-:W-:Y:S02]  /*4770*/  SEL R10, R10, RZ, P0 ;  /* 0x000000ff0a0a7207 */ /* 0x000fe40000000000 */
[----:B------:R-:W-:-:S03]  /*4780*/  LOP3.LUT R9, R9, R3, RZ, 0x3c, !PT ;  /* 0x0000000309097212 */ /* 0x000fc600078e3cff */
[----:B------:R-:W-:-:S04]  /*4790*/  UIADD3 UR4, UPT, UPT, UR4, 0x1, URZ ;  /* 0x0000000104047890 */ /* 0x000fc8000fffe0ff */
[----:B------:R-:W-:-:S04]  /*47a0*/  UISETP.NE.AND UP0, UPT, UR4, 0x4, UPT ;  /* 0x000000040400788c */ /* 0x000fc8000bf05270 */
[----:B------:R-:W-:Y:S02]  /*47b0*/  USEL UR5, URZ, 0x1, UP0 ;  /* 0x00000001ff057887 */ /* 0x000fe40008000000 */
[----:B------:R-:W-:-:S04]  /*47c0*/  USEL UR4, UR4, URZ, UP0 ;  /* 0x000000ff04047287 */ /* 0x000fc80008000000 */
[----:B------:R-:W-:Y:S02]  /*47d0*/  LOP3.LUT R11, R11, UR5, RZ, 0x3c, !PT ;  /* 0x000000050b0b7c12 */ /* 0x000fe4000f8e3cff */
[----:B------:R-:W-:Y:S01]  /*47e0*/  IMAD.U32 R14, RZ, RZ, UR4 ;  /* 0x00000004ff0e7e24 */ /* 0x000fe2000f8e00ff */
[----:B------:R-:W-:Y:S06]  /*47f0*/  @P1 BRA `(.L_x_77) ;  /* 0xfffffff4005c1947 */ /* 0x000fec000383ffff */
[----:B------:R-:W1:Y:S01]  /*4800*/  S2UR UR8, SR_CgaCtaId ;  /* 0x00000000000879c3 */ /* 0x000e620000008800 */
[----:B------:R-:W-:Y:S02]  /*4810*/  ELECT P0, URZ, PT ;  /* 0x0000000000ff782f */ /* 0x000fe40003800000 */
[----:B------:R-:W-:Y:S01]  /*4820*/  R2UR UR5, R2 ;  /* 0x00000000020572ca */ /* 0x000fe200000e0000 */
[----:B------:R-:W-:Y:S01]  /*4830*/  UMOV UR4, 0x40 ;  /* 0x0000004000047882 */ /* 0x000fe20000000000 */
[----:B------:R-:W-:-:S03]  /*4840*/  IMAD.MOV.U32 R2, RZ, RZ, 0x1 ;  /* 0x00000001ff027424 */ /* 0x000fc600078e00ff */
[----:B------:R-:W-:Y:S08]  /*4850*/  UVIRTCOUNT.DEALLOC.SMPOOL 0x80 ;  /* 0x000000800000784c */ /* 0x000ff00000000000 */
[----:B------:R-:W-:Y:S02]  /*4860*/  UISETP.NE.AND UP1, UPT, UR5, URZ, UPT ;  /* 0x000000ff0500728c */ /* 0x000fe4000bf25270 */
[----:B-1----:R-:W-:-:S09]  /*4870*/  ULEA UR8, UR8, UR4, 0x18 ;  /* 0x0000000408087291 */ /* 0x002fd2000f8ec0ff */
[----:B------:R1:W-:Y:S01]  /*4880*/  @P0 STS.U8 [UR8+0x1c], R2 ;  /* 0x00001c02ff000988 */ /* 0x0003e20008000008 */
[----:B------:R-:W-:Y:S05]  /*4890*/  BRA.U UP1, `(.L_x_78) ;  /* 0x0000000101a87547 */ /* 0x000fea000b800000 */
[----:B------:R-:W-:Y:S01]  /*48a0*/  R2UR UR4, R14 ;  /* 0x000000000e0472ca */ /* 0x000fe200000e0000 */
[----:B------:R-:W-:Y:S01]  /*48b0*/  UIADD3 UR7, UPT, UPT, UR62, 0xc0, URZ ;  /* 0x000000c03e077890 */ /* 0x000fe2000fffe0ff */
[----:B------:R-:W-:-:S11]  /*48c0*/  SHF.L.U32 R3, R11, 0x1f, RZ ;  /* 0x0000001f0b037819 */ /* 0x000fd600000006ff */
[----:B------:R-:W-:-:S09]  /*48d0*/  ULEA UR4, UR4, UR7, 0x3 ;  /* 0x0000000704047291 */ /* 0x000fd2000f8e18ff */
[----:B------:R-:W2:Y:S02]  /*48e0*/  SYNCS.PHASECHK.TRANS64.TRYWAIT P0, [UR4], R3 ;  /* 0x00000003ff0075a7 */ /* 0x000ea40008001104 */
[----:B--2---:R-:W-:Y:S05]  /*48f0*/  @!P0 BRA `(.L_x_79) ;  /* 0x0000005000208947 */ /* 0x004fea0003800000 */
.L_x_173:
[----:B------:R-:W-:-:S13]  /*4900*/  R2UR UR4, R14 ;  /* 0x000000000e0472ca */ /* 0x000fda00000e0000 */
[----:B------:R-:W-:-:S04]  /*4910*/  UIADD3 UR4, UPT, UPT, UR4, 0x1, URZ ;  /* 0x0000000104047890 */ /* 0x000fc8000fffe0ff */
[----:B------:R-:W-:-:S04]  /*4920*/  UISETP.NE.AND UP0, UPT, UR4, 0x4, UPT ;  /* 0x000000040400788c */ /* 0x000fc8000bf05270 */
[----:B------:R-:W-:Y:S02]  /*4930*/  USEL UR6, URZ, 0x1, UP0 ;  /* 0x00000001ff067887 */ /* 0x000fe40008000000 */
[----:B------:R-:W-:-:S04]  /*4940*/  USEL UR4, UR4, URZ, UP0 ;  /* 0x000000ff04047287 */ /* 0x000fc80008000000 */
[----:B------:R-:W-:Y:S01]  /*4950*/  ULEA UR5, UR4, UR7, 0x3 ;  /* 0x0000000704057291 */ /* 0x000fe2000f8e18ff */
[----:B-1----:R-:W-:-:S04]  /*4960*/  LOP3.LUT R3, R11, UR6, RZ, 0x3c, !PT ;  /* 0x000000060b037c12 */ /* 0x002fc8000f8e3cff */
[----:B------:R-:W-:-:S04]  /*4970*/  SHF.L.U32 R4, R3, 0x1f, RZ ;  /* 0x0000001f03047819 */ /* 0x000fc800000006ff */
[----:B------:R-:W1:Y:S02]  /*4980*/  SYNCS.PHASECHK.TRANS64.TRYWAIT P0, [UR5], R4 ;  /* 0x00000004ff0075a7 */ /* 0x000e640008001105 */
[----:B-1----:R-:W-:Y:S05]  /*4990*/  @!P0 BRA `(.L_x_80) ;  /* 0x0000005000108947 */ /* 0x002fea0003800000 */
.L_x_175:
        /* <DEDUP_REMOVED lines=9> */
.L_x_177:
[----:B------:R-:W-:-:S04]  /*4a30*/  UIADD3 UR4, UPT, UPT, UR4, 0x1, URZ ;  /* 0x0000000104047890 */ /* 0x000fc8000fffe0ff */
[----:B------:R-:W-:-:S04]  /*4a40*/  UISETP.NE.AND UP0, UPT, UR4, 0x4, UPT ;  /* 0x000000040400788c */ /* 0x000fc8000bf05270 */
[----:B------:R-:W-:Y:S02]  /*4a50*/  USEL UR5, URZ, 0x1, UP0 ;  /* 0x00000001ff057887 */ /* 0x000fe40008000000 */
[----:B------:R-:W-:-:S04]  /*4a60*/  USEL UR4, UR4, URZ, UP0 ;  /* 0x000000ff04047287 */ /* 0x000fc80008000000 */
[----:B------:R-:W-:Y:S01]  /*4a70*/  ULEA UR4, UR4, UR7, 0x3 ;  /* 0x0000000704047291 */ /* 0x000fe2000f8e18ff */
[----:B------:R-:W-:-:S04]  /*4a80*/  LOP3.LUT R3, R3, UR5, RZ, 0x3c, !PT ;  /* 0x0000000503037c12 */ /* 0x000fc8000f8e3cff */
[----:B------:R-:W-:Y:S01]  /*4a90*/  SHF.L.U32 R3, R3, 0x1f, RZ ;  /* 0x0000001f03037819 */ /* 0x000fe200000006ff */
[----:B-1----:R-:W-:-:S04]  /*4aa0*/  IMAD.U32 R2, RZ, RZ, UR4 ;  /* 0x00000004ff027e24 */ /* 0x002fc8000f8e00ff */
[----:B------:R1:W2:Y:S03]  /*4ab0*/  SYNCS.PHASECHK.TRANS64.TRYWAIT P0, [R2+URZ], R3 ;  /* 0x00000003020075a7 */ /* 0x0002a600080011ff */
[----:B--2---:R-:W-:Y:S05]  /*4ac0*/  @!P0 NANOSLEEP.SYNCS 0x989680 ;  /* 0x009896800000895d */ /* 0x004fea0003900000 */
[----:B------:R-:W2:Y:S02]  /*4ad0*/  @!P0 SYNCS.PHASECHK.TRANS64 P0, [R2+URZ], R3 ;  /* 0x00000003020085a7 */ /* 0x000ea400080010ff */
[----:B--2---:R-:W-:Y:S05]  /*4ae0*/  @P0 BRA `(.L_x_82) ;  /* 0x0000000000240947 */ /* 0x004fea0003800000 */
.L_x_83:
[----:B--2---:R2:W3:Y:S02]  /*4af0*/  SYNCS.PHASECHK.TRANS64.TRYWAIT P0, [R2+URZ], R3 ;  /* 0x00000003020075a7 */ /* 0x0044e400080011ff */
[----:B---3--:R-:W-:Y:S05]  /*4b00*/  @!P0 NANOSLEEP.SYNCS 0x989680 ;  /* 0x009896800000895d */ /* 0x008fea0003900000 */
[----:B------:R-:W3:Y:S02]  /*4b10*/  @!P0 SYNCS.PHASECHK.TRANS64 P0, [R2+URZ], R3 ;  /* 0x00000003020085a7 */ /* 0x000ee400080010ff */
[----:B---3--:R-:W-:Y:S05]  /*4b20*/  @!P0 BRA `(.L_x_83) ;  /* 0xfffffffc00f08947 */ /* 0x008fea000383ffff */
[----:B------:R-:W-:Y:S05]  /*4b30*/  BRA `(.L_x_82) ;  /* 0x0000000000107947 */ /* 0x000fea0003800000 */
.L_x_78:
[----:B------:R-:W-:Y:S01]  /*4b40*/  R2UR UR5, R0 ;  /* 0x00000000000572ca */ /* 0x000fe200000e0000 */
[----:B------:R-:W-:-:S12]  /*4b50*/  UIADD3 UR4, UPT, UPT, UR62, 0x100, URZ ;  /* 0x000001003e047890 */ /* 0x000fd8000fffe0ff */
[----:B------:R-:W-:-:S09]  /*4b60*/  UPRMT UR4, UR5, 0x654, UR4 ;  /* 0x0000065405047896 */ /* 0x000fd20008000004 */
[----:B------:R-:W-:Y:S03]  /*4b70*/  SYNCS.ARRIVE.TRANS64.RED.A1T0 RZ, [UR4], RZ ;  /* 0x000000ffffff79a7 */ /* 0x000fe60008100404 */
.L_x_82:
[----:B-12---:R-:W-:Y:S01]  /*4b80*/  SHF.L.U32 R3, RZ, 0x1f, RZ ;  /* 0x0000001fff037819 */ /* 0x006fe200000006ff */
[----:B------:R-:W-:Y:S01]  /*4b90*/  UIADD3 UR4, UPT, UPT, UR62, 0x100, URZ ;  /* 0x000001003e047890 */ /* 0x000fe2000fffe0ff */
[----:B------:R-:W-:Y:S02]  /*4ba0*/  PLOP3.LUT P0, PT, PT, PT, UP1, 0x80, 0x8 ;  /* 0x000000000008781c */ /* 0x000fe40003f0f018 */
[----:B------:R-:W1:Y:S02]  /*4bb0*/  SYNCS.PHASECHK.TRANS64.TRYWAIT P1, [UR62+0x100], R3 ;  /* 0x00010003ff0075a7 */ /* 0x000e64000802113e */
[----:B-1----:R-:W-:Y:S09]  /*4bc0*/  @!P1 BRA `(.L_x_84) ;  /* 0x0000004c00b49947 */ /* 0x002ff20003800000 */
.L_x_179:
[----:B------:R-:W-:Y:S02]  /*4bd0*/  R2UR UR6, R0 ;  /* 0x00000000000672ca */ /* 0x000fe400000e0000 */
[----:B------:R-:W-:-:S11]  /*4be0*/  R2UR UR5, R16 ;  /* 0x00000000100572ca */ /* 0x000fd600000e0000 */
[----:B------:R-:W-:-:S03]  /*4bf0*/  @!UP1 UPRMT UR4, UR6, 0x654, UR4 ;  /* 0x0000065406049896 */ /* 0x000fc60008000004 */
[----:B------:R-:W-:-:S06]  /*4c00*/  UMOV UR6, 0x1 ;  /* 0x0000000100067882 */ /* 0x000fcc0000000000 */
[----:B------:R-:W-:Y:S01]  /*4c10*/  @!P0 SYNCS.ARRIVE.TRANS64.RED.A1T0 RZ, [UR4], RZ ;  /* 0x000000ffffff89a7 */ /* 0x000fe20008100404 */
[----:B------:R-:W-:Y:S01]  /*4c20*/  NOP ;  /* 0x0000000000007918 */ /* 0x000fe20000000000 */
[----:B------:R-:W2:Y:S01]  /*4c30*/  LDS R0, [UR8+0x14] ;  /* 0x00001408ff007984 */ /* 0x000ea20008000800 */
[----:B------:R-:W-:-:S03]  /*4c40*/  ULOP3.LUT UR4, UR5, 0xffff, URZ, 0xc0, !UPT ;  /* 0x0000ffff05047892 */ /* 0x000fc6000f8ec0ff */
[----:B------:R-:W-:Y:S01]  /*4c50*/  UMOV UR5, 0xffff ;  /* 0x0000ffff00057882 */ /* 0x000fe20000000000 */
[----:B------:R-:W-:-:S04]  /*4c60*/  USHF.R.U32.HI UR4, URZ, 0x5, UR4 ;  /* 0x00000005ff047899 */ /* 0x000fc80008011604 */
[----:B------:R-:W-:Y:S02]  /*4c70*/  USHF.L.U32 UR5, UR5, UR4, URZ ;  /* 0x0000000405057299 */ /* 0x000fe400080006ff */
[----:B------:R-:W-:-:S04]  /*4c80*/  USHF.L.U32 UR4, UR6, UR4, URZ ;  /* 0x0000000406047299 */ /* 0x000fc800080006ff */
[----:B--2---:R-:W-:-:S04]  /*4c90*/  LOP3.LUT R0, R0, UR5, RZ, 0xc0, !PT ;  /* 0x0000000500007c12 */ /* 0x004fc8000f8ec0ff */
[----:B------:R-:W-:-:S13]  /*4ca0*/  ISETP.NE.AND P0, PT, R0, UR5, PT ;  /* 0x0000000500007c0c */ /* 0x000fda000bf05270 */
[----:B------:R-:W-:Y:S05]  /*4cb0*/  @P0 BRA `(.L_x_85) ;  /* 0x0000000000580947 */ /* 0x000fea0003800000 */
[----:B------:R-:W2:Y:S02]  /*4cc0*/  LDS R0, [UR8+0x18] ;  /* 0x00001808ff007984 */ /* 0x000ea40008000800 */
[----:B--2---:R-:W-:-:S04]  /*4cd0*/  LOP3.LUT R0, R0, UR4, RZ, 0xc0, !PT ;  /* 0x0000000400007c12 */ /* 0x004fc8000f8ec0ff */
[----:B------:R-:W-:-:S13]  /*4ce0*/  ISETP.NE.AND P0, PT, R0, UR4, PT ;  /* 0x0000000400007c0c */ /* 0x000fda000bf05270 */
[----:B------:R-:W-:Y:S05]  /*4cf0*/  @P0 BRA `(.L_x_86) ;  /* 0x00000000003c0947 */ /* 0x000fea0003800000 */
[----:B-1----:R-:W1:Y:S01]  /*4d00*/  S2R R2, SR_LANEID ;  /* 0x0000000000027919 */ /* 0x002e620000000000 */
[----:B------:R-:W-:-:S06]  /*4d10*/  ULOP3.LUT UR5, URZ, UR5, URZ, 0x33, !UPT ;  /* 0x00000005ff057292 */ /* 0x000fcc000f8e33ff */
[----:B------:R-:W-:-:S04]  /*4d20*/  IMAD.U32 R0, RZ, RZ, UR5 ;  /* 0x00000005ff007e24 */ /* 0x000fc8000f8e00ff */
[----:B------:R2:W3:Y:S02]  /*4d30*/  REDUX UR7, R0 ;  /* 0x00000000000773c4 */ /* 0x0004e40000000000 */
[----:B------:R4:W-:Y:S01]  /*4d40*/  UTCATOMSWS.AND URZ, UR5 ;  /* 0x0000000500ff79e3 */ /* 0x0009e20008000000 */
[----:B--2---:R-:W-:Y:S01]  /*4d50*/  LOP3.LUT R0, RZ, UR4, RZ, 0x33, !PT ;  /* 0x00000004ff007c12 */ /* 0x004fe2000f8e33ff */
[----:B------:R-:W-:Y:S02]  /*4d60*/  VOTEU.ANY UR4, UPT, PT ;  /* 0x0000000000047886 */ /* 0x000fe400038e0100 */
[----:B------:R-:W-:Y:S02]  /*4d70*/  UFLO.U32 UR4, UR4 ;  /* 0x00000004000472bd */ /* 0x000fe400080e0000 */
[----:B------:R-:W2:Y:S04]  /*4d80*/  REDUX UR6, R0 ;  /* 0x00000000000673c4 */ /* 0x000ea80000000000 */
[----:B-1----:R-:W-:-:S02]  /*4d90*/  ISETP.EQ.U32.AND P0, PT, R2, UR4, PT ;  /* 0x0000000402007c0c */ /* 0x002fc4000bf02070 */
[----:B---3--:R-:W-:-:S11]  /*4da0*/  MOV R2, UR7 ;  /* 0x0000000700027c02 */ /* 0x008fd60008000f00 */
[----:B------:R4:W-:Y:S01]  /*4db0*/  @P0 ATOMS.AND RZ, [UR8+0x14], R2 ;  /* 0x00001402ffff098c */ /* 0x0009e2000a800008 */
[----:B--2---:R-:W-:-:S05]  /*4dc0*/  IMAD.U32 R0, RZ, RZ, UR6 ;  /* 0x00000006ff007e24 */ /* 0x004fca000f8e00ff */
[----:B------:R4:W-:Y:S01]  /*4dd0*/  @P0 ATOMS.AND RZ, [UR8+0x18], R0 ;  /* 0x00001800ffff098c */ /* 0x0009e2000a800008 */
[----:B------:R-:W-:Y:S05]  /*4de0*/  BRA `(.L_x_87) ;  /* 0x0000000000147947 */ /* 0x000fea0003800000 */
.L_x_86:
[----:B-1----:R-:W-:Y:S02]  /*4df0*/  MOV R2, 0x4e10 ;  /* 0x00004e1000027802 */ /* 0x002fe40000000f00 */
[----:B-----5:R-:W-:Y:S05]  /*4e00*/  CALL.REL.NOINC `($__internal_0_$__cuda_sm10x_tcgen05_guardrail_trap_col_being_dealloced_not_returned_by_alloc) ;  /* 0x00000050008c7944 */ /* 0x020fea0003c00000 */
[----:B------:R-:W-:Y:S05]  /*4e10*/  BRA `(.L_x_87) ;  /* 0x0000000000087947 */ /* 0x000fea0003800000 */
.L_x_85:
[----:B-1----:R-:W-:Y:S02]  /*4e20*/  MOV R2, 0x4e40 ;  /* 0x00004e4000027802 */ /* 0x002fe40000000f00 */
[----:B-----5:R-:W-:Y:S05]  /*4e30*/  CALL.REL.NOINC `($__internal_2_$__cuda_sm10x_tcgen05_guardrail_trap_unallocated_columns_being_dealloced) ;  /* 0x0000005000987944 */ /* 0x020fea0003c00000 */
.L_x_87:
[----:B------:R-:W-:Y:S01]  /*4e40*/  NOP ;  /* 0x0000000000007918 */ /* 0x000fe20000000000 */
[----:B----4-:R-:W-:Y:S05]  /*4e50*/  EXIT ;  /* 0x000000000000794d */ /* 0x010fea0003800000 */
.L_x_58:
[----:B------:R-:W-:-:S09]  /*4e60*/  UISETP.NE.OR UP0, UPT, UR21, 0x3, !UP3 ;  /* 0x000000031500788c */ /* 0x000fd2000df05670 */
[----:B------:R-:W-:Y:S05]  /*4e70*/  BRA.U UP0, `(.L_x_88) ;  /* 0x0000001100c07547 */ /* 0x000fea000b800000 */
[----:B------:R-:W1:Y:S01]  /*4e80*/  LDCU UR31, c[0x0][0x370] ;  /* 0x00006e00ff1f77ac */ /* 0x000e620008000800 */
[----:B------:R-:W2:Y:S01]  /*4e90*/  LDC.64 R16, c[0x0][0x348] ;  /* 0x0000d200ff107b82 */ /* 0x000ea20000000a00 */
[----:B------:R-:W-:Y:S02]  /*4ea0*/  HFMA2 R13, -RZ, RZ, 0, 0 ;  /* 0x00000000ff0d7431 */ /* 0x000fe400000001ff */
[----:B------:R-:W-:Y:S01]  /*4eb0*/  IMAD.MOV.U32 R15, RZ, RZ, 0x1 ;  /* 0x00000001ff0f7424 */ /* 0x000fe200078e00ff */
[----:B------:R-:W1:Y:S01]  /*4ec0*/  LDCU.128 UR48, c[0x0][0xb10] ;  /* 0x00016200ff3077ac */ /* 0x000e620008000c00 */
[----:B------:R-:W-:Y:S01]  /*4ed0*/  IMAD.MOV.U32 R14, RZ, RZ, RZ ;  /* 0x000000ffff0e7224 */ /* 0x000fe200078e00ff */
[----:B------:R-:W-:Y:S01]  /*4ee0*/  MOV R7, 0x2000 ;  /* 0x0000200000077802 */ /* 0x000fe20000000f00 */
[----:B------:R-:W3:Y:S01]  /*4ef0*/  LDCU UR30, c[0x0][0x374] ;  /* 0x00006e80ff1e77ac */ /* 0x000ee20008000800 */
[----:B------:R-:W4:Y:S01]  /*4f00*/  LDC.64 R2, c[0x0][0x888] ;  /* 0x00022200ff027b82 */ /* 0x000f220000000a00 */
[----:B------:R-:W3:Y:S01]  /*4f10*/  LDCU UR15, c[0x0][0xb0c] ;  /* 0x00016180ff0f77ac */ /* 0x000ee20008000800 */
[----:B------:R-:W2:Y:S06]  /*4f20*/  LDCU UR47, c[0x0][0xb20] ;  /* 0x00016400ff2f77ac */ /* 0x000eac0008000800 */
[----:B------:R-:W4:Y:S01]  /*4f30*/  LDC.64 R4, c[0x0][0x890] ;  /* 0x00022400ff047b82 */ /* 0x000f220000000a00 */
[----:B------:R-:W2:Y:S01]  /*4f40*/  LDCU UR4, c[0x0][0xb30] ;  /* 0x00016600ff0477ac */ /* 0x000ea20008000800 */
[----:B------:R-:W-:Y:S01]  /*4f50*/  UMOV UR21, 0x400 ;  /* 0x0000040000157882 */ /* 0x000fe20000000000 */
[----:B-1----:R-:W-:-:S02]  /*4f60*/  UIMAD.WIDE.U32 UR6, UR31, UR48, URZ ;  /* 0x000000301f0672a5 */ /* 0x002fc4000f8e00ff */
[----:B---3--:R-:W-:Y:S02]  /*4f70*/  UIMAD.WIDE.U32 UR8, UR30, UR51, URZ ;  /* 0x000000331e0872a5 */ /* 0x008fe4000f8e00ff */
[----:B------:R-:W-:Y:S02]  /*4f80*/  ULEA UR21, UR61, UR21, 0x18 ;  /* 0x000000153d157291 */ /* 0x000fe4000f8ec0ff */
[----:B------:R-:W-:Y:S02]  /*4f90*/  UPLOP3.LUT UP2, UPT, UPT, UPT, UPT, 0x40, 0x4 ;  /* 0x000000000004789c */ /* 0x000fe40003f4e870 */
[----:B------:R-:W-:Y:S01]  /*4fa0*/  UIADD3 UR37, UPT, UPT, UR21, 0x48, URZ ;  /* 0x0000004815257890 */ /* 0x000fe2000fffe0ff */
[----:B------:R-:W-:Y:S01]  /*4fb0*/  UMOV UR6, UR7 ;  /* 0x0000000700067c82 */ /* 0x000fe20008000000 */
[----:B------:R-:W-:Y:S01]  /*4fc0*/  UMOV UR38, UR9 ;  /* 0x0000000900267c82 */ /* 0x000fe20008000000 */
[----:B------:R-:W-:Y:S02]  /*4fd0*/  UISETP.GE.AND UP0, UPT, UR39, 0x1, UPT ;  /* 0x000000012700788c */ /* 0x000fe4000bf06270 */
[----:B------:R-:W-:Y:S01]  /*4fe0*/  UISETP.NE.AND UP4, UPT, UR39, 0x1, UPT ;  /* 0x000000012700788c */ /* 0x000fe2000bf85270 */
[----:B------:R-:W1:Y:S01]  /*4ff0*/  LDCU.64 UR22, c[0x0][0xb28] ;  /* 0x00016500ff1677ac */ /* 0x000e620008000a00 */
[----:B------:R-:W-:-:S02]  /*5000*/  UISETP.NE.AND UP6, UPT, UR15, 0x1, UPT ;  /* 0x000000010f00788c */ /* 0x000fc4000bfc5270 */
[----:B------:R-:W-:Y:S02]  /*5010*/  UISETP.NE.AND UP5, UPT, UR50, 0x1, UPT ;  /* 0x000000013200788c */ /* 0x000fe4000bfa5270 */
[----:B------:R-:W-:Y:S02]  /*5020*/  UIADD3 UR41, UPT, UPT, UR21, 0x30, URZ ;  /* 0x0000003015297890 */ /* 0x000fe4000fffe0ff */
[----:B------:R-:W-:Y:S02]  /*5030*/  UIADD3 UR33, UPT, UPT, UR21, 0x38, URZ ;  /* 0x0000003815217890 */ /* 0x000fe4000fffe0ff */
[----:B------:R-:W-:Y:S02]  /*5040*/  UIADD3 UR25, UPT, UPT, UR21, 0x40, URZ ;  /* 0x0000004015197890 */ /* 0x000fe4000fffe0ff */
[----:B------:R-:W-:Y:S02]  /*5050*/  UPRMT UR37, UR61, 0x654, UR37 ;  /* 0x000006543d257896 */ /* 0x000fe40008000025 */
[----:B------:R-:W-:-:S02]  /*5060*/  USHF.R.U32.HI UR45, URZ, UR49, UR6 ;  /* 0x00000031ff2d7299 */ /* 0x000fc40008011606 */
[----:B--2---:R-:W-:Y:S02]  /*5070*/  USHF.R.U32.HI UR38, URZ, UR47, UR38 ;  /* 0x0000002fff267299 */ /* 0x004fe40008011626 */
[----:B------:R-:W-:-:S11]  /*5080*/  UISETP.NE.AND UP3, UPT, UR4, 0x1, UPT ;  /* 0x000000010400788c */ /* 0x000fd6000bf65270 */
.L_x_99:
[C---:B------:R-:W-:Y:S02]  /*5090*/  LEA R12, R14.reuse, UR21, 0x3 ;  /* 0x000000150e0c7c11 */ /* 0x040fe4000f8e18ff */
[----:B------:R-:W-:Y:S02]  /*50a0*/  SHF.L.U32 R0, R13, 0x1f, RZ ;  /* 0x0000001f0d007819 */ /* 0x000fe400000006ff */
[----:B------:R-:W-:Y:S02]  /*50b0*/  LEA R8, R14, UR21, 0x4 ;  /* 0x000000150e087c11 */ /* 0x000fe4000f8e20ff */
[----:B--2---:R-:W2:Y:S02]  /*50c0*/  SYNCS.PHASECHK.TRANS64.TRYWAIT P0, [R12+URZ+0x80], R0 ;  /* 0x000080000c0075a7 */ /* 0x004ea400080011ff */
[----:B--2---:R-:W-:Y:S05]  /*50d0*/  @!P0 BRA `(.L_x_89) ;  /* 0x0000004800888947 */ /* 0x004fea0003800000 */
.L_x_180:
[----:B------:R-:W3:Y:S01]  /*50e0*/  LDS.128 R8, [R8+0x110] ;  /* 0x0001100008087984 */ /* 0x000ee20000000c00 */
[----:B------:R-:W-:Y:S01]  /*50f0*/  UISETP.GE.AND UP0, UPT, UR39, 0x1, UPT ;  /* 0x000000012700788c */ /* 0x000fe2000bf06270 */
[----:B------:R-:W-:Y:S01]  /*5100*/  @!PT LDS RZ, [RZ] ;  /* 0x00000000fffff984 */ /* 0x000fe20000000800 */
[----:B------:R-:W-:Y:S01]  /*5110*/  @!PT LDS RZ, [RZ] ;  /* 0x00000000fffff984 */ /* 0x000fe20000000800 */
[----:B------:R-:W-:Y:S01]  /*5120*/  @!PT LDS RZ, [RZ] ;  /* 0x00000000fffff984 */ /* 0x000fe20000000800 */
[----:B------:R-:W-:Y:S01]  /*5130*/  @!PT LDS RZ, [RZ] ;  /* 0x00000000fffff984 */ /* 0x000fe20000000800 */
[----:B------:R1:W-:Y:S06]  /*5140*/  MEMBAR.ALL.CTA ;  /* 0x0000000000007992 */ /* 0x0003ec0000008000 */
[----:B-1----:R-:W1:Y:S01]  /*5150*/  FENCE.VIEW.ASYNC.S ;  /* 0x00000000000073c6 */ /* 0x002e620000000000 */
[----:B---3--:R-:W-:Y:S11]  /*5160*/  LOP3.LUT P0, RZ, R10, 0x1, RZ, 0xc0, !PT ;  /* 0x000000010aff7812 */ /* 0x008ff6000780c0ff */
[----:B------:R-:W-:Y:S02]  /*5170*/  @!UPT UIADD3 URZ, UPT, UPT, URZ, URZ, URZ ;  /* 0x000000fffffff290 */ /* 0x000fe4000fffe0ff */
[----:B-1----:R-:W-:Y:S01]  /*5180*/  VOTEU.ANY UP1, P0 ;  /* 0x0000000000ff7886 */ /* 0x002fe20000020100 */
[----:B------:R-:W-:Y:S11]  /*5190*/  PLOP3.LUT P0, PT, PT, PT, UP1, 0x80, 0x8 ;  /* 0x000000000008781c */ /* 0x000ff60003f0f018 */
[----:B------:R-:W-:Y:S02]  /*51a0*/  @!UPT UIADD3 URZ, UPT, UPT, URZ, URZ, URZ ;  /* 0x000000fffffff290 */ /* 0x000fe4000fffe0ff */
[----:B--2---:R-:W-:Y:S02]  /*51b0*/  @P0 SHF.R.U32.HI R0, RZ, 0x10, R9 ;  /* 0x00000010ff000819 */ /* 0x004fe40000011609 */
[----:B------:R-:W-:Y:S02]  /*51c0*/  @P0 MOV R6, R8 ;  /* 0x0000000800060202 */ /* 0x000fe40000000f00 */
[----:B------:R-:W-:Y:S01]  /*51d0*/  @P0 R2UR UR4, R0 ;  /* 0x00000000000402ca */ /* 0x000fe200000e0000 */
[----:B------:R-:W-:Y:S01]  /*51e0*/  VIADD R0, R12, 0x90 ;  /* 0x000000900c007836 */ /* 0x000fe20000000000 */
[----:B------:R-:W-:Y:S02]  /*51f0*/  @P0 LOP3.LUT R8, R9, 0xffff, RZ, 0xc0, !PT ;  /* 0x0000ffff09080812 */ /* 0x000fe400078ec0ff */
[----:B------:R-:W-:Y:S02]  /*5200*/  @P0 R2UR UR6, R6 ;  /* 0x00000000060602ca */ /* 0x000fe400000e0000 */
[----:B------:R-:W-:Y:S02]  /*5210*/  PRMT R0, RZ, 0x654, R0 ;  /* 0x00000654ff007816 */ /* 0x000fe40000000000 */
[----:B------:R-:W-:Y:S02]  /*5220*/  @P0 R2UR UR5, R8 ;  /* 0x00000000080502ca */ /* 0x000fe400000e0000 */
[----:B------:R1:W-:Y:S03]  /*5230*/  SYNCS.ARRIVE.TRANS64.RED.A1T0 RZ, [R0+URZ], RZ ;  /* 0x000000ff00ff79a7 */ /* 0x0003e600081004ff */
[----:B------:R-:W-:Y:S04]  /*5240*/  @UP1 UMOV UR29, UR4 ;  /* 0x00000004001d1c82 */ /* 0x000fe80008000000 */
[----:B------:R-:W-:Y:S04]  /*5250*/  @UP1 UMOV UR14, UR6 ;  /* 0x00000006000e1c82 */ /* 0x000fe80008000000 */
[----:B------:R-:W-:Y:S01]  /*5260*/  @UP1 UMOV UR13, UR5 ;  /* 0x00000005000d1c82 */ /* 0x000fe20008000000 */
[----:B------:R-:W-:Y:S05]  /*5270*/  BRA.U !UP0, `(.L_x_90) ;  /* 0x0000000108a47547 */ /* 0x000fea000b800000 */
[----:B------:R-:W-:Y:S02]  /*5280*/  UIMAD.WIDE.U32 UR16, UR13, UR51, URZ ;  /* 0x000000330d1072a5 */ /* 0x000fe4000f8e00ff */
[----:B------:R-:W-:Y:S02]  /*5290*/  UIMAD.WIDE.U32 UR18, UR14, UR48, URZ ;  /* 0x000000300e1272a5 */ /* 0x000fe4000f8e00ff */
[----:B------:R-:W-:Y:S02]  /*52a0*/  USEL UR4, UR30, UR38, !UP5 ;  /* 0x000000261e047287 */ /* 0x000fe4000e800000 */
[----:B------:R-:W-:Y:S02]  /*52b0*/  USEL UR7, UR31, UR45, !UP6 ;  /* 0x0000002d1f077287 */ /* 0x000fe4000f000000 */
[----:B------:R-:W-:Y:S02]  /*52c0*/  UIMAD.WIDE.U32 UR8, UR4, UR22, URZ ;  /* 0x00000016040872a5 */ /* 0x000fe4000f8e00ff */
[----:B------:R-:W-:Y:S01]  /*52d0*/  UIMAD.WIDE.U32 UR10, UR7, UR22, URZ ;  /* 0x00000016070a72a5 */ /* 0x000fe2000f8e00ff */
[----:B------:R-:W-:Y:S02]  /*52e0*/  UMOV UR5, UR17 ;  /* 0x0000001100057c82 */ /* 0x000fe40008000000 */
[----:B------:R-:W-:Y:S03]  /*52f0*/  USHF.R.U32.HI UR6, URZ, UR47, UR5 ;  /* 0x0000002fff067299 */ /* 0x000fe60008011605 */
[----:B------:R-:W-:Y:S01]  /*5300*/  UMOV UR5, UR19 ;  /* 0x0000001300057c82 */ /* 0x000fe20008000000 */
[----:B------:R-:W-:Y:S02]  /*5310*/  USEL UR6, UR13, UR6, !UP5 ;  /* 0x000000060d067287 */ /* 0x000fe4000e800000 */
[----:B------:R-:W-:Y:S03]  /*5320*/  USHF.R.U32.HI UR12, URZ, UR49, UR5 ;  /* 0x00000031ff0c7299 */ /* 0x000fe60008011605 */
[----:B------:R-:W-:Y:S02]  /*5330*/  UMOV UR5, UR9 ;  /* 0x0000000900057c82 */ /* 0x000fe40008000000 */
[----:B------:R-:W-:Y:S03]  /*5340*/  @UP4 USHF.R.U32.HI UR4, URZ, UR23, UR5 ;  /* 0x00000017ff044299 */ /* 0x000fe60008011605 */
[----:B------:R-:W-:Y:S01]  /*5350*/  UMOV UR5, UR11 ;  /* 0x0000000b00057c82 */ /* 0x000fe20008000000 */
[----:B------:R-:W-:Y:S02]  /*5360*/  UIMAD UR4, UR39, UR4, URZ ;  /* 0x00000004270472a4 */ /* 0x000fe4000f8e02ff */
[----:B------:R-:W-:Y:S02]  /*5370*/  @UP4 USHF.R.U32.HI UR7, URZ, UR23, UR5 ;  /* 0x00000017ff074299 */ /* 0x000fe40008011605 */
[----:B------:R-:W-:Y:S02]  /*5380*/  UIMAD.WIDE.U32 UR10, UR6, UR22, URZ ;  /* 0x00000016060a72a5 */ /* 0x000fe4000f8e00ff */
[----:B------:R-:W-:Y:S02]  /*5390*/  USEL UR5, UR14, UR12, !UP6 ;  /* 0x0000000c0e057287 */ /* 0x000fe4000f000000 */
[----:B------:R-:W-:Y:S02]  /*53a0*/  UIMAD UR8, UR39, UR7, URZ ;  /* 0x00000007270872a4 */ /* 0x000fe4000f8e02ff */
[----:B------:R-:W-:Y:S03]  /*53b0*/  UISETP.GE.AND UP0, UPT, UR6, UR4, UPT ;  /* 0x000000040600728c */ /* 0x000fe6000bf06270 */
[----:B------:R-:W-:Y:S01]  /*53c0*/  UMOV UR4, UR11 ;  /* 0x0000000b00047c82 */ /* 0x000fe20008000000 */
[----:B------:R-:W-:Y:S02]  /*53d0*/  UISETP.GE.OR UP0, UPT, UR5, UR8, UP0 ;  /* 0x000000080500728c */ /* 0x000fe40008706670 */
[----:B------:R-:W-:Y:S02]  /*53e0*/  USHF.R.U32.HI UR4, URZ, UR23, UR4 ;  /* 0x00000017ff047299 */ /* 0x000fe40008011604 */
[----:B------:R-:W-:Y:S02]  /*53f0*/  UIMAD.WIDE.U32 UR8, UR5, UR22, URZ ;  /* 0x00000016050872a5 */ /* 0x000fe4000f8e00ff */
[----:B------:R-:W-:Y:S04]  /*5400*/  USEL UR10, UR6, UR4, !UP4 ;  /* 0x00000004060a7287 */ /* 0x000fe8000e000000 */
[----:B------:R-:W-:Y:S01]  /*5410*/  UIADD3 UR11, UPT, UPT, -UR10, URZ, URZ ;  /* 0x000000ff0a0b7290 */ /* 0x000fe2000fffe1ff */
[----:B------:R-:W-:Y:S02]  /*5420*/  @!UP0 UMOV UR4, UR9 ;  /* 0x0000000900048c82 */ /* 0x000fe40008000000 */
[----:B------:R-:W-:Y:S02]  /*5430*/  @!UP0 USHF.R.U32.HI UR4, URZ, UR23, UR4 ;  /* 0x00000017ff048299 */ /* 0x000fe40008011604 */
[----:B------:R-:W-:Y:S02]  /*5440*/  UIMAD UR8, UR39, UR11, UR6 ;  /* 0x0000000b270872a4 */ /* 0x000fe4000f8e0206 */
[----:B------:R-:W-:Y:S04]  /*5450*/  @!UP0 USEL UR4, UR5, UR4, !UP4 ;  /* 0x0000000405048287 */ /* 0x000fe8000e000000 */
[----:B------:R-:W-:Y:S02]  /*5460*/  @!UP0 UIMAD UR7, UR7, UR8, UR4 ;  /* 0x00000008070782a4 */ /* 0x000fe4000f8e0204 */
[----:B------:R-:W-:Y:S02]  /*5470*/  @!UP0 UIADD3 UR9, UPT, UPT, UR10, -UR4, URZ ;  /* 0x800000040a098290 */ /* 0x000fe4000fffe0ff */
[----:B------:R-:W-:Y:S02]  /*5480*/  UIADD3 UR8, UPT, UPT, -UR6, URZ, URZ ;  /* 0x000000ff06087290 */ /* 0x000fe4000fffe1ff */
[----:B------:R-:W-:Y:S02]  /*5490*/  UIADD3 UR4, UPT, UPT, -UR5, URZ, URZ ;  /* 0x000000ff05047290 */ /* 0x000fe4000fffe1ff */
[----:B------:R-:W-:Y:S03]  /*54a0*/  @!UP0 UIMAD UR6, UR9, UR39, UR5 ;  /* 0x00000027090682a4 */ /* 0x000fe6000f8e0205 */
[----:B------:R-:W-:Y:S01]  /*54b0*/  @!UP0 UMOV UR5, UR7 ;  /* 0x0000000700058c82 */ /* 0x000fe20008000000 */
[----:B------:R-:W-:Y:S02]  /*54c0*/  UIMAD UR7, UR15, UR4, UR14 ;  /* 0x000000040f0772a4 */ /* 0x000fe4000f8e020e */
[----:B------:R-:W-:Y:S02]  /*54d0*/  UIMAD UR4, UR50, UR8, UR13 ;  /* 0x00000008320472a4 */ /* 0x000fe4000f8e020d */
[----:B------:R-:W-:Y:S02]  /*54e0*/  UIMAD UR14, UR5, UR15, UR7 ;  /* 0x0000000f050e72a4 */ /* 0x000fe4000f8e0207 */
[----:B------:R-:W-:Y:S11]  /*54f0*/  UIMAD UR13, UR6, UR50, UR4 ;  /* 0x00000032060d72a4 */ /* 0x000ff6000f8e0204 */
[----:B------:R-:W-:Y:S01]  /*5500*/  @!UPT UIADD3 URZ, UPT, UPT, URZ, URZ, URZ ;  /* 0x000000fffffff290 */ /* 0x000fe2000fffe0ff */
.L_x_90:
[----:B------:R-:W2:Y:S01]  /*5510*/  @!UP3 LDCU.128 UR8, c[0x0][0xb10] ;  /* 0x00016200ff08b7ac */ /* 0x000ea20008000c00 */
[C---:B----4-:R-:W-:Y:S02]  /*5520*/  ISETP.NE.U32.AND P1, PT, R4.reuse, RZ, PT ;  /* 0x000000ff0400720c */ /* 0x050fe40003f25070 */
[----:B------:R-:W-:Y:S02]  /*5530*/  ISETP.NE.U32.AND P0, PT, R4, RZ, PT ;  /* 0x000000ff0400720c */ /* 0x000fe40003f05070 */
[C---:B------:R-:W-:Y:S02]  /*5540*/  ISETP.NE.AND.EX P1, PT, R5.reuse, RZ, PT, P1 ;  /* 0x000000ff0500720c */ /* 0x040fe40003f25310 */
[----:B------:R-:W-:Y:S01]  /*5550*/  ISETP.NE.AND.EX P0, PT, R5, RZ, PT, P0 ;  /* 0x000000ff0500720c */ /* 0x000fe20003f05300 */
[----:B------:R-:W3:Y:S01]  /*5560*/  @!UP3 LDCU UR5, c[0x0][0xb0c] ;  /* 0x00016180ff05b7ac */ /* 0x000ee20008000800 */
[----:B------:R-:W-:Y:S01]  /*5570*/  SHF.L.U32 R9, R15, 0x1f, RZ ;  /* 0x0000001f0f097819 */ /* 0x000fe200000006ff */
[----:B------:R-:W-:Y:S02]  /*5580*/  USHF.L.U32 UR42, UR27, 0x7, URZ ;  /* 0x000000071b2a7899 */ /* 0x000fe400080006ff */
[----:B------:R-:W-:Y:S02]  /*5590*/  USHF.L.U32 UR43, UR20, 0x6, URZ ;  /* 0x00000006142b7899 */ /* 0x000fe400080006ff */
[----:B--2---:R-:W-:Y:S07]  /*55a0*/  UIMAD.WIDE.U32 UR6, UR14, UR8, URZ ;  /* 0x000000080e0672a5 */ /* 0x004fee000f8e00ff */
[----:B------:R-:W-:Y:S01]  /*55b0*/  @!UP3 UMOV UR4, UR7 ;  /* 0x000000070004bc82 */ /* 0x000fe20008000000 */
[----:B---3--:R-:W-:Y:S02]  /*55c0*/  @!UP3 UISETP.NE.AND UP0, UPT, UR5, 0x1, UPT ;  /* 0x000000010500b88c */ /* 0x008fe4000bf05270 */
[----:B------:R-:W-:Y:S02]  /*55d0*/  @!UP3 USHF.R.U32.HI UR4, URZ, UR9, UR4 ;  /* 0x00000009ff04b299 */ /* 0x000fe40008011604 */
[----:B------:R-:W-:Y:S02]  /*55e0*/  UIMAD.WIDE.U32 UR6, UR13, UR11, URZ ;  /* 0x0000000b0d0672a5 */ /* 0x000fe4000f8e00ff */
[----:B------:R-:W-:Y:S02]  /*55f0*/  @!UP3 USEL UR8, UR14, UR4, !UP0 ;  /* 0x000000040e08b287 */ /* 0x000fe4000c000000 */
[----:B------:R-:W-:Y:S03]  /*5600*/  @!UP3 UISETP.NE.AND UP0, UPT, UR10, 0x1, UPT ;  /* 0x000000010a00b88c */ /* 0x000fe6000bf05270 */
[----:B------:R-:W-:Y:S02]  /*5610*/  @!UP3 UMOV UR6, UR7 ;  /* 0x000000070006bc82 */ /* 0x000fe40008000000 */
[----:B------:R-:W2:Y:S02]  /*5620*/  @!UP3 LDCU UR4, c[0x0][0xb20] ;  /* 0x00016400ff04b7ac */ /* 0x000ea40008000800 */
[----:B--2---:R-:W-:Y:S04]  /*5630*/  @!UP3 USHF.R.U32.HI UR6, URZ, UR4, UR6 ;  /* 0x00000004ff06b299 */ /* 0x004fe80008011606 */
[----:B------:R-:W-:Y:S04]  /*5640*/  @!UP3 USEL UR6, UR13, UR6, !UP0 ;  /* 0x000000060d06b287 */ /* 0x000fe8000c000000 */
[----:B------:R-:W-:Y:S02]  /*5650*/  @!UP3 UIADD3 UR4, UPT, UPT, -UR8, UR6, URZ ;  /* 0x000000060804b290 */ /* 0x000fe4000fffe1ff */
[----:B------:R-:W-:Y:S02]  /*5660*/  @!UP3 UIADD3 UR6, UPT, UPT, UR8, -UR6, URZ ;  /* 0x800000060806b290 */ /* 0x000fe4000fffe0ff */
[----:B------:R-:W-:Y:S02]  /*5670*/  @!UP3 UIMAD UR14, UR4, UR5, UR14 ;  /* 0x00000005040eb2a4 */ /* 0x000fe4000f8e020e */
[----:B------:R-:W-:Y:S01]  /*5680*/  @!UP3 UIMAD UR13, UR6, UR10, UR13 ;  /* 0x0000000a060db2a4 */ /* 0x000fe2000f8e020d */
[----:B------:R-:W-:Y:S11]  /*5690*/  BRA.U UP2, `(.L_x_91) ;  /* 0x0000000102107547 */ /* 0x000ff6000b800000 */
[----:B------:R-:W-:Y:S04]  /*56a0*/  MOV R6, UR46 ;  /* 0x0000002e00067c02 */ /* 0x000fe80008000f00 */
[----:B------:R-:W-:Y:S04]  /*56b0*/  SHF.L.U32 R6, R6, 0x1f, RZ ;  /* 0x0000001f06067819 */ /* 0x000fe800000006ff */
[----:B------:R-:W2:Y:S02]  /*56c0*/  SYNCS.PHASECHK.TRANS64.TRYWAIT P2, [UR21+0x78], R6 ;  /* 0x00007806ff0075a7 */ /* 0x000ea40008041115 */
[----:B--2---:R-:W-:Y:S05]  /*56d0*/  @!P2 BRA `(.L_x_92) ;  /* 0x00000044001ca947 */ /* 0x004fea0003800000 */
.L_x_91:
[----:B------:R-:W-:Y:S05]  /*56e0*/  @!P1 BRA `(.L_x_93) ;  /* 0x0000000000309947 */ /* 0x000fea0003800000 */
[----:B------:R-:W-:Y:S01]  /*56f0*/  ISETP.NE.U32.AND P1, PT, R2, RZ, PT ;  /* 0x000000ff0200720c */ /* 0x000fe20003f25070 */
[----:B------:R-:W2:Y:S01]  /*5700*/  LDCU.64 UR4, c[0x0][0x358] ;  /* 0x00006b00ff0477ac */ /* 0x000ea20008000a00 */
[----:B------:R-:W-:Y:S02]  /*5710*/  IMAD.MOV.U32 R26, RZ, RZ, 0x1 ;  /* 0x00000001ff1a7424 */ /* 0x000fe400078e00ff */
[----:B------:R-:W-:Y:S11]  /*5720*/  ISETP.NE.AND.EX P1, PT, R3, RZ, PT, P1 ;  /* 0x000000ff0300720c */ /* 0x000ff60003f25310 */
[----:B------:R-:W-:Y:S02]  /*5730*/  @!UPT UIADD3 URZ, UPT, UPT, URZ, URZ, URZ ;  /* 0x000000fffffff290 */ /* 0x000fe4000fffe0ff */
[----:B------:R-:W3:Y:S01]  /*5740*/  @P1 LDC.64 R10, c[0x0][0x888] ;  /* 0x00022200ff0a1b82 */ /* 0x000ee20000000a00 */
[----:B-1----:R-:W-:Y:S04]  /*5750*/  @P1 IMAD R0, R4, UR60, RZ ;  /* 0x0000003c04001c24 */ /* 0x002fe8000f8e02ff */
[----:B---3--:R-:W-:Y:S04]  /*5760*/  @P1 IMAD.WIDE R10, R0, 0x4, R10 ;  /* 0x00000004000a1825 */ /* 0x008fe800078e020a */
[----:B------:R-:W-:Y:S01]  /*5770*/  HFMA2 R0, -RZ, RZ, 0, 5.9604644775390625e-08 ;  /* 0x00000001ff007431 */ /* 0x000fe200000001ff */
[----:B--2--5:R2:W5:Y:S04]  /*5780*/  @P1 LDG.E R27, desc[UR4][R10.64] ;  /* 0x000000040a1b1981 */ /* 0x024568000c1e1900 */
[----:B------:R-:W-:Y:S01]  /*5790*/  @!P1 PRMT R26, R0, 0x7610, R26 ;  /* 0x00007610001a9816 */ /* 0x000fe2000000001a */
[----:B--2---:R-:W3:Y:S06]  /*57a0*/  @!P1 LDC R27, c[0x0][0x880] ;  /* 0x00022000ff1b9b82 */ /* 0x004eec0000000800 */
.L_x_93:
[----:B---3-5:R-:W-:Y:S01]  /*57b0*/  @!P0 FSETP.EQ.AND P1, PT, R27, RZ, PT ;  /* 0x000000ff1b00820b */ /* 0x028fe20003f22000 */
[----:B------:R-:W-:Y:S01]  /*57c0*/  @!UPT UIADD3 URZ, UPT, UPT, URZ, URZ, URZ ;  /* 0x000000fffffff290 */ /* 0x000fe2000fffe0ff */
[----:B------:R-:W-:Y:S11]  /*57d0*/  @!P0 BRA `(.L_x_94) ;  /* 0x0000000000188947 */ /* 0x000ff60003800000 */
[----:B------:R-:W-:Y:S02]  /*57e0*/  LOP3.LUT P0, RZ, R26, 0xff, RZ, 0xc0, !PT ;  /* 0x000000ff1aff7812 */ /* 0x000fe4000780c0ff */
[----:B------:R-:W-:Y:S04]  /*57f0*/  ISETP.NE.U32.AND P1, PT, R2, RZ, PT ;  /* 0x000000ff0200720c */ /* 0x000fe80003f25070 */
[----:B------:R-:W-:Y:S04]  /*5800*/  ISETP.NE.AND.EX P1, PT, R3, RZ, PT, P1 ;  /* 0x000000ff0300720c */ /* 0x000fe80003f25310 */
[----:B------:R-:W-:Y:S03]  /*5810*/  PLOP3.LUT P1, PT, P1, PT, PT, 0x8, 0x80 ;  /* 0x000000000080781c */ /* 0x000fe60000f2e170 */
[----:B------:R-:W-:Y:S11]  /*5820*/  @P0 FSETP.EQ.AND P1, PT, R27, RZ, PT ;  /* 0x000000ff1b00020b */ /* 0x000ff60003f22000 */
[----:B------:R-:W-:Y:S02]  /*5830*/  @!UPT UIADD3 URZ, UPT, UPT, URZ, URZ, URZ ;  /* 0x000000fffffff290 */ /* 0x000fe4000fffe0ff */
.L_x_94:
[----:B------:R-:W2:Y:S01]  /*5840*/  SYNCS.PHASECHK.TRANS64.TRYWAIT P2, [UR21+0x50], R9 ;  /* 0x00005009ff0075a7 */ /* 0x000ea20008041115 */
[----:B------:R-:W-:Y:S04]  /*5850*/  ELECT P0, URZ, PT ;  /* 0x0000000000ff782f */ /* 0x000fe80003800000 */
[----:B------:R-:W-:Y:S11]  /*5860*/  PLOP3.LUT P1, PT, P1, P0, PT, 0xf2, 0x2f ;  /* 0x00000000002f781c */ /* 0x000ff60000f21e72 */
[----:B------:R-:W-:Y:S02]  /*5870*/  @!UPT UIADD3 URZ, UPT, UPT, URZ, URZ, URZ ;  /* 0x000000fffffff290 */ /* 0x000fe4000fffe0ff */
[----:B------:R-:W-:Y:S05]  /*5880*/  @!P1 IADD3 R8, P0, PT, R16, 0x580, RZ ;  /* 0x0000058010089810 */ /* 0x000fea0007f1e0ff */
[----:B-1----:R-:W-:Y:S01]  /*5890*/  @!P1 IMAD.X R6, RZ, RZ, R17, P0 ;  /* 0x000000ffff069224 */ /* 0x002fe200000e0611 */
[----:B--2---:R-:W-:Y:S07]  /*58a0*/  @!P2 BRA `(.L_x_95) ;  /* 0x0000004000c0a947 */ /* 0x004fee0003800000 */
.L_x_183:
[----:B------:R-:W-:Y:S01]  /*58b0*/  @!P1 R2UR UR5, R8 ;  /* 0x00000000080592ca */ /* 0x000fe200000e0000 */
[----:B------:R-:W-:Y:S01]  /*58c0*/  VOTEU.ALL UP0, P1 ;  /* 0x0000000000ff7886 */ /* 0x000fe20000800000 */
[----:B------:R-:W-:Y:S01]  /*58d0*/  @!P1 R2UR UR4, R6 ;  /* 0x00000000060492ca */ /* 0x000fe200000e0000 */
[----:B------:R-:W-:Y:S01]  /*58e0*/  UMOV UR16, 0x0 ;  /* 0x0000000000107882 */ /* 0x000fe20000000000 */
[----:B------:R-:W-:Y:S01]  /*58f0*/  UMOV UR17, 0x10000000 ;  /* 0x1000000000117882 */ /* 0x000fe20000000000 */
[----:B------:R-:W-:Y:S01]  /*5900*/  UMOV UR44, UR60 ;  /* 0x0000003c002c7c82 */ /* 0x000fe20008000000 */
[----:B------:R-:W-:Y:S01]  /*5910*/  @!UP0 UIADD3 UR40, UPT, UPT, UR21, 0x200, URZ ;  /* 0x0000020015288890 */ /* 0x000fe2000fffe0ff */
[----:B-1----:R-:W-:Y:S01]  /*5920*/  @!P1 IMAD.MOV.U32 R0, RZ, RZ, 0x2000 ;  /* 0x00002000ff009424 */ /* 0x002fe200078e00ff */
[----:B------:R-:W-:Y:S01]  /*5930*/  @!UP0 UIADD3 UR10, UPT, UPT, UR42, 0x40, URZ ;  /* 0x000000402a0a8890 */ /* 0x000fe2000fffe0ff */
[----:B------:R-:W-:Y:S01]  /*5940*/  @!P1 IADD3 R8, P0, PT, R16, 0x580, RZ ;  /* 0x0000058010089810 */ /* 0x000fe20007f1e0ff */
[----:B------:R-:W-:Y:S01]  /*5950*/  @!UP0 UIADD3 UR8, UPT, UPT, UR21, 0x1200, URZ ;  /* 0x0000120015088890 */ /* 0x000fe2000fffe0ff */
[----:B------:R-:W-:Y:S02]  /*5960*/  VOTEU.ALL UP0, P1 ;  /* 0x0000000000ff7886 */ /* 0x000fe40000800000 */
[----:B------:R-:W-:Y:S01]  /*5970*/  IMAD.U32 R10, RZ, RZ, UR5 ;  /* 0x00000005ff0a7e24 */ /* 0x000fe2000f8e00ff */
[----:B------:R-:W-:Y:S01]  /*5980*/  UMOV UR9, UR41 ;  /* 0x0000002900097c82 */ /* 0x000fe20008000000 */
[----:B------:R-:W-:Y:S01]  /*5990*/  IMAD.U32 R11, RZ, RZ, UR4 ;  /* 0x00000004ff0b7e24 */ /* 0x000fe2000f8e00ff */
[----:B------:R-:W-:Y:S01]  /*59a0*/  UMOV UR11, UR43 ;  /* 0x0000002b000b7c82 */ /* 0x000fe20008000000 */
[----:B------:R-:W-:Y:S01]  /*59b0*/  UMOV UR12, UR60 ;  /* 0x0000003c000c7c82 */ /* 0x000fe20008000000 */
[----:B------:R-:W-:Y:S01]  /*59c0*/  @!P1 R2UR UR4, R10 ;  /* 0x000000000a0492ca */ /* 0x000fe200000e0000 */
[----:B------:R-:W-:Y:S01]  /*59d0*/  UPRMT UR6, UR61, 0x654, UR41 ;  /* 0x000006543d067896 */ /* 0x000fe20008000029 */
[----:B------:R-:W-:Y:S01]  /*59e0*/  @!P1 R2UR UR5, R11 ;  /* 0x000000000b0592ca */ /* 0x000fe200000e0000 */
[----:B------:R-:W-:Y:S11]  /*59f0*/  @!P1 IMAD.X R6, RZ, RZ, R17, P0 ;  /* 0x000000ffff069224 */ /* 0x000ff600000e0611 */
[----:B------:R-:W-:Y:S01]  /*5a00*/  @!UPT UIADD3 URZ, UPT, UPT, URZ, URZ, URZ ;  /* 0x000000fffffff290 */ /* 0x000fe2000fffe0ff */
[----:B------:R1:W-:Y:S01]  /*5a10*/  @!UP0 UTMALDG.3D [UR40], [UR4], desc[UR16] ;  /* 0x00001028040085b4 */ /* 0x0003e20008011000 */
[----:B------:R-:W-:Y:S05]  /*5a20*/  VOTEU.ALL UP0, P1 ;  /* 0x0000000000ff7886 */ /* 0x000fea0000800000 */
[----:B------:R1:W-:Y:S01]  /*5a30*/  @!UP0 UTMALDG.3D [UR8], [UR4], desc[UR16] ;  /* 0x00001008040085b4 */ /* 0x0003e20008011000 */
[----:B------:R1:W-:Y:S01]  /*5a40*/  @!P1 SYNCS.ARRIVE.TRANS64.RED.A0TR RZ, [UR21+0x30], R0 ;  /* 0x00003000ffff99a7 */ /* 0x0003e20008300415 */
[----:B------:R-:W-:Y:S01]  /*5a50*/  SYNCS.ARRIVE.TRANS64.RED.A1T0 RZ, [UR6], RZ ;  /* 0x000000ffffff79a7 */ /* 0x000fe20008100406 */
[----:B------:R-:W2:Y:S02]  /*5a60*/  SYNCS.PHASECHK.TRANS64.TRYWAIT P2, [UR21+0x58], R9 ;  /* 0x00005809ff0075a7 */ /* 0x000ea40008041115 */
[----:B-12---:R-:W-:Y:S05]  /*5a70*/  @!P2 BRA `(.L_x_96) ;  /* 0x000000400064a947 */ /* 0x006fea0003800000 */
.L_x_185:
        /* <DEDUP_REMOVED lines=10> */
[----:B------:R-:W-:Y:S02]  /*5b20*/  @!UP0 UIADD3 UR10, UPT, UPT, UR42, 0x50, URZ ;  /* 0x000000502a0a8890 */ /* 0x000fe4000fffe0ff */
[----:B------:R-:W-:Y:S01]  /*5b30*/  @!UP0 UIADD3 UR8, UPT, UPT, UR21, 0x3200, URZ ;  /* 0x0000320015088890 */ /* 0x000fe2000fffe0ff */
[----:B------:R-:W-:Y:S01]  /*5b40*/  IMAD.U32 R10, RZ, RZ, UR5 ;  /* 0x00000005ff0a7e24 */ /* 0x000fe2000f8e00ff */
[----:B------:R-:W-:Y:S01]  /*5b50*/  VOTEU.ALL UP0, P1 ;  /* 0x0000000000ff7886 */ /* 0x000fe20000800000 */
[----:B------:R-:W-:Y:S01]  /*5b60*/  IMAD.U32 R11, RZ, RZ, UR4 ;  /* 0x00000004ff0b7e24 */ /* 0x000fe2000f8e00ff */
[----:B------:R-:W-:Y:S01]  /*5b70*/  UMOV UR36, UR60 ;  /* 0x0000003c00247c82 */ /* 0x000fe20008000000 */
[----:B------:R-:W-:Y:S01]  /*5b80*/  UMOV UR9, UR33 ;  /* 0x0000002100097c82 */ /* 0x000fe20008000000 */
[----:B------:R-:W-:Y:S01]  /*5b90*/  @!P1 R2UR UR4, R10 ;  /* 0x000000000a0492ca */ /* 0x000fe200000e0000 */
[----:B------:R-:W-:Y:S01]  /*5ba0*/  UMOV UR11, UR43 ;  /* 0x0000002b000b7c82 */ /* 0x000fe20008000000 */
[----:B------:R-:W-:Y:S01]  /*5bb0*/  @!P1 R2UR UR5, R11 ;  /* 0x000000000b0592ca */ /* 0x000fe200000e0000 */
[----:B------:R-:W-:Y:S01]  /*5bc0*/  UMOV UR12, UR60 ;  /* 0x0000003c000c7c82 */ /* 0x000fe20008000000 */
[----:B------:R-:W-:Y:S01]  /*5bd0*/  UPRMT UR6, UR61, 0x654, UR33 ;  /* 0x000006543d067896 */ /* 0x000fe20008000021 */
[----:B------:R-:W-:Y:S10]  /*5be0*/  @!P1 IMAD.X R6, RZ, RZ, R17, P0 ;  /* 0x000000ffff069224 */ /* 0x000ff400000e0611 */
[----:B------:R1:W-:Y:S01]  /*5bf0*/  @!UP0 UTMALDG.3D [UR32], [UR4], desc[UR16] ;  /* 0x00001020040085b4 */ /* 0x0003e20008011000 */
[----:B------:R-:W-:Y:S05]  /*5c00*/  VOTEU.ALL UP0, P1 ;  /* 0x0000000000ff7886 */ /* 0x000fea0000800000 */
[----:B------:R1:W-:Y:S01]  /*5c10*/  @!UP0 UTMALDG.3D [UR8], [UR4], desc[UR16] ;  /* 0x00001008040085b4 */ /* 0x0003e20008011000 */
[----:B------:R1:W-:Y:S01]  /*5c20*/  @!P1 SYNCS.ARRIVE.TRANS64.RED.A0TR RZ, [UR21+0x38], R0 ;  /* 0x00003800ffff99a7 */ /* 0x0003e20008300415 */
[----:B------:R-:W-:Y:S01]  /*5c30*/  SYNCS.ARRIVE.TRANS64.RED.A1T0 RZ, [UR6], RZ ;  /* 0x000000ffffff79a7 */ /* 0x000fe20008100406 */
[----:B------:R-:W2:Y:S02]  /*5c40*/  SYNCS.PHASECHK.TRANS64.TRYWAIT P2, [UR21+0x60], R9 ;  /* 0x00006009ff0075a7 */ /* 0x000ea40008041115 */
[----:B-12---:R-:W-:Y:S05]  /*5c50*/  @!P2 BRA `(.L_x_97) ;  /* 0x000000400004a947 */ /* 0x006fea0003800000 */
.L_x_187:
        /* <DEDUP_REMOVED lines=9> */
[----:B------:R-:W-:Y:S01]  /*5cf0*/  VIADD R14, R14, 0x1 ;  /* 0x000000010e0e7836 */ /* 0x000fe20000000000 */
        /* <DEDUP_REMOVED lines=11> */
[----:B------:R-:W-:Y:S11]  /*5db0*/  UPRMT UR6, UR61, 0x654, UR25 ;  /* 0x000006543d067896 */ /* 0x000ff60008000019 */
[----:B------:R1:W-:Y:S01]  /*5dc0*/  @!UP0 UTMALDG.3D [UR24], [UR4], desc[UR16] ;  /* 0x00001018040085b4 */ /* 0x0003e20008011000 */
[----:B------:R-:W-:Y:S05]  /*5dd0*/  VOTEU.ALL UP0, P1 ;  /* 0x0000000000ff7886 */ /* 0x000fea0000800000 */
[----:B------:R1:W-:Y:S01]  /*5de0*/  @!UP0 UTMALDG.3D [UR8], [UR4], desc[UR16] ;  /* 0x00001008040085b4 */ /* 0x0003e20008011000 */
[----:B------:R1:W-:Y:S01]  /*5df0*/  @!P1 SYNCS.ARRIVE.TRANS64.RED.A0TR RZ, [UR21+0x40], R0 ;  /* 0x00004000ffff99a7 */ /* 0x0003e20008300415 */
[----:B------:R-:W-:Y:S01]  /*5e00*/  SYNCS.ARRIVE.TRANS64.RED.A1T0 RZ, [UR6], RZ ;  /* 0x000000ffffff79a7 */ /* 0x000fe20008100406 */
[----:B------:R-:W2:Y:S02]  /*5e10*/  SYNCS.PHASECHK.TRANS64.TRYWAIT P0, [UR21+0x68], R9 ;  /* 0x00006809ff0075a7 */ /* 0x000ea40008001115 */
[----:B-12---:R-:W-:Y:S05]  /*5e20*/  @!P0 BRA `(.L_x_98) ;  /* 0x0000003c00a88947 */ /* 0x006fea0003800000 */
.L_x_189:
[----:B------:R-:W-:Y:S01]  /*5e30*/  UPLOP3.LUT UP2, UPT, UPT, UPT, UPT, 0x80, 0x8 ;  /* 0x000000000008789c */ /* 0x000fe20003f4f070 */
[----:B------:R-:W-:Y:S01]  /*5e40*/  @!P1 IADD3 R6, P0, PT, R16, 0x580, RZ ;  /* 0x0000058010069810 */ /* 0x000fe20007f1e0ff */
[----:B------:R-:W-:Y:S01]  /*5e50*/  UMOV UR6, 0x0 ;  /* 0x0000000000067882 */ /* 0x000fe20000000000 */
[----:B------:R-:W-:Y:S01]  /*5e60*/  UMOV UR7, 0x10000000 ;  /* 0x1000000000077882 */ /* 0x000fe20000000000 */
[----:B------:R-:W-:Y:S01]  /*5e70*/  VOTEU.ALL UP0, P1 ;  /* 0x0000000000ff7886 */ /* 0x000fe20000800000 */
[----:B------:R-:W-:Y:S01]  /*5e80*/  @!P1 R2UR UR5, R6 ;  /* 0x00000000060592ca */ /* 0x000fe200000e0000 */
[----:B-1----:R-:W-:Y:S01]  /*5e90*/  @!P1 IMAD.X R0, RZ, RZ, R17, P0 ;  /* 0x000000ffff009224 */ /* 0x002fe200000e0611 */
[----:B------:R-:W-:Y:S01]  /*5ea0*/  UMOV UR19, UR43 ;  /* 0x0000002b00137c82 */ /* 0x000fe20008000000 */
[----:B------:R-:W-:Y:S01]  /*5eb0*/  UMOV UR20, UR60 ;  /* 0x0000003c00147c82 */ /* 0x000fe20008000000 */
[----:B------:R-:W-:Y:S01]  /*5ec0*/  @!UP0 UIADD3 UR18, UPT, UPT, UR42, 0x30, URZ ;  /* 0x000000302a128890 */ /* 0x000fe2000fffe0ff */
[----:B------:R-:W-:Y:S01]  /*5ed0*/  R2UR UR26, R53 ;  /* 0x00000000351a72ca */ /* 0x000fe200000e0000 */
[----:B------:R-:W-:Y:S01]  /*5ee0*/  @!UP0 UIADD3 UR16, UPT, UPT, UR21, 0x6200, URZ ;  /* 0x0000620015108890 */ /* 0x000fe2000fffe0ff */
[----:B------:R-:W-:Y:S01]  /*5ef0*/  @!P1 R2UR UR4, R0 ;  /* 0x00000000000492ca */ /* 0x000fe200000e0000 */
[----:B------:R-:W-:Y:S01]  /*5f00*/  @!UP0 UIADD3 UR17, UPT, UPT, UR21, 0x48, URZ ;  /* 0x0000004815118890 */ /* 0x000fe2000fffe0ff */
[----:B------:R-:W-:Y:S01]  /*5f10*/  R2UR UR24, R54 ;  /* 0x00000000361872ca */ /* 0x000fe200000e0000 */
[----:B------:R-:W-:Y:S01]  /*5f20*/  @!UP0 UIADD3 UR10, UPT, UPT, UR42, 0x70, URZ ;  /* 0x000000702a0a8890 */ /* 0x000fe2000fffe0ff */
[----:B------:R-:W-:Y:S01]  /*5f30*/  ISETP.NE.AND P0, PT, R14, 0x2, PT ;  /* 0x000000020e00780c */ /* 0x000fe20003f05270 */
[----:B------:R-:W-:Y:S01]  /*5f40*/  @!UP0 UIADD3 UR8, UPT, UPT, UR21, 0x7200, URZ ;  /* 0x0000720015088890 */ /* 0x000fe2000fffe0ff */
[----:B------:R-:W-:Y:S01]  /*5f50*/  IMAD.U32 R8, RZ, RZ, UR5 ;  /* 0x00000005ff087e24 */ /* 0x000fe2000f8e00ff */
[----:B------:R-:W-:Y:S01]  /*5f60*/  VOTEU.ALL UP0, P1 ;  /* 0x0000000000ff7886 */ /* 0x000fe20000800000 */
[----:B------:R-:W-:Y:S01]  /*5f70*/  UMOV UR11, UR43 ;  /* 0x0000002b000b7c82 */ /* 0x000fe20008000000 */
[----:B------:R-:W-:Y:S01]  /*5f80*/  UMOV UR12, UR60 ;  /* 0x0000003c000c7c82 */ /* 0x000fe20008000000 */
[----:B------:R-:W-:Y:S01]  /*5f90*/  UMOV UR9, UR17 ;  /* 0x0000001100097c82 */ /* 0x000fe20008000000 */
[----:B------:R-:W-:Y:S01]  /*5fa0*/  SEL R0, RZ, 0x1, P0 ;  /* 0x00000001ff007807 */ /* 0x000fe20000000000 */
[----:B------:R-:W-:Y:S01]  /*5fb0*/  UIADD3 UR27, UPT, UPT, UR13, UR26, URZ ;  /* 0x0000001a0d1b7290 */ /* 0x000fe2000fffe0ff */
[----:B------:R-:W-:Y:S01]  /*5fc0*/  IMAD.U32 R9, RZ, RZ, UR4 ;  /* 0x00000004ff097e24 */ /* 0x000fe2000f8e00ff */
[----:B------:R-:W-:Y:S01]  /*5fd0*/  @!P1 R2UR UR4, R8 ;  /* 0x00000000080492ca */ /* 0x000fe200000e0000 */
[----:B------:R-:W-:Y:S01]  /*5fe0*/  UMOV UR60, UR29 ;  /* 0x0000001d003c7c82 */ /* 0x000fe20008000000 */
[----:B------:R-:W-:Y:S02]  /*5ff0*/  LOP3.LUT R13, R13, R0, RZ, 0x3c, !PT ;  /* 0x000000000d0d7212 */ /* 0x000fe400078e3cff */
[----:B------:R-:W-:Y:S02]  /*6000*/  @!P1 R2UR UR5, R9 ;  /* 0x00000000090592ca */ /* 0x000fe400000e0000 */
[----:B------:R-:W-:Y:S02]  /*6010*/  LOP3.LUT R15, R15, 0x1, RZ, 0x3c, !PT ;  /* 0x000000010f0f7812 */ /* 0x000fe400078e3cff */
[----:B------:R-:W-:Y:S09]  /*6020*/  SEL R14, R14, RZ, P0 ;  /* 0x000000ff0e0e7207 */ /* 0x000ff20000000000 */
[----:B------:R1:W-:Y:S01]  /*6030*/  @!UP0 UTMALDG.3D [UR16], [UR4], desc[UR6] ;  /* 0x00000610040085b4 */ /* 0x0003e20008011000 */
[----:B------:R-:W-:Y:S05]  /*6040*/  VOTEU.ALL UP0, P1 ;  /* 0x0000000000ff7886 */ /* 0x000fea0000800000 */
[----:B------:R2:W-:Y:S01]  /*6050*/  @!UP0 UTMALDG.3D [UR8], [UR4], desc[UR6] ;  /* 0x00000608040085b4 */ /* 0x0005e20008011000 */
[----:B------:R2:W-:Y:S01]  /*6060*/  @!P1 SYNCS.ARRIVE.TRANS64.RED.A0TR RZ, [UR21+0x48], R7 ;  /* 0x00004807ffff99a7 */ /* 0x0005e20008300415 */
[----:B------:R-:W-:Y:S01]  /*6070*/  SYNCS.ARRIVE.TRANS64.RED.A1T0 RZ, [UR37], RZ ;  /* 0x000000ffffff79a7 */ /* 0x000fe20008100425 */
[----:B-1----:R-:W-:Y:S01]  /*6080*/  UIADD3 UR20, UPT, UPT, UR14, UR24, URZ ;  /* 0x000000180e147290 */ /* 0x002fe2000fffe0ff */
[----:B------:R-:W-:Y:S11]  /*6090*/  BRA.U UP1, `(.L_x_99) ;  /* 0xffffffed01fc7547 */ /* 0x000ff6000b83ffff */
[----:B------:R-:W-:-:S04]  /*60a0*/  SHF.L.U32 R2, R15, 0x1f, RZ ;  /* 0x0000001f0f027819 */ /* 0x000fc800000006ff */
[----:B------:R-:W1:Y:S02]  /*60b0*/  SYNCS.PHASECHK.TRANS64.TRYWAIT P0, [UR21+0x50], R2 ;  /* 0x00005002ff0075a7 */ /* 0x000e640008001115 */
[----:B-1----:R-:W-:Y:S05]  /*60c0*/  @!P0 BRA `(.L_x_100) ;  /* 0x0000003c00188947 */ /* 0x002fea0003800000 */
.L_x_191:
[----:B------:R-:W3:Y:S02]  /*60d0*/  SYNCS.PHASECHK.TRANS64.TRYWAIT P0, [UR21+0x58], R2 ;  /* 0x00005802ff0075a7 */ /* 0x000ee40008001115 */
[----:B---3--:R-:W-:Y:S05]  /*60e0*/  @!P0 BRA `(.L_x_101) ;  /* 0x0000003c00288947 */ /* 0x008fea0003800000 */
.L_x_193:
[----:B------:R-:W3:Y:S02]  /*60f0*/  SYNCS.PHASECHK.TRANS64.TRYWAIT P0, [UR21+0x60], R2 ;  /* 0x00006002ff0075a7 */ /* 0x000ee40008001115 */
[----:B---3--:R-:W-:Y:S05]  /*6100*/  @!P0 BRA `(.L_x_102) ;  /* 0x0000003c00388947 */ /* 0x008fea0003800000 */
.L_x_195:
[----:B-1----:R-:W-:-:S07]  /*6110*/  MOV R0, UR21 ;  /* 0x0000001500007c02 */ /* 0x002fce0008000f00 */
.L_x_103:
[----:B-1----:R-:W-:-:S04]  /*6120*/  SHF.L.U32 R2, R15, 0x1f, RZ ;  /* 0x0000001f0f027819 */ /* 0x002fc800000006ff */
[----:B------:R1:W3:Y:S03]  /*6130*/  SYNCS.PHASECHK.TRANS64.TRYWAIT P0, [R0+URZ+0x68], R2 ;  /* 0x00006802000075a7 */ /* 0x0002e600080011ff */
[----:B---3--:R-:W-:Y:S05]  /*6140*/  @!P0 NANOSLEEP.SYNCS 0x989680 ;  /* 0x009896800000895d */ /* 0x008fea0003900000 */
[----:B------:R-:W3:Y:S02]  /*6150*/  @!P0 SYNCS.PHASECHK.TRANS64 P0, [R0+URZ+0x68], R2 ;  /* 0x00006802000085a7 */ /* 0x000ee400080010ff */
[----:B--23--:R-:W-:Y:S05]  /*6160*/  @P0 EXIT ;  /* 0x000000000000094d */ /* 0x00cfea0003800000 */
[----:B------:R-:W-:Y:S05]  /*6170*/  BRA `(.L_x_103) ;  /* 0xfffffffc00e87947 */ /* 0x000fea000383ffff */
.L_x_88:
[----:B------:R-:W-:-:S06]  /*6180*/  UISETP.GE.AND UP0, UPT, UR21, 0x4, UPT ;  /* 0x000000041500788c */ /* 0x000fcc000bf06270 */
[----:B------:R-:W-:-:S13]  /*6190*/  PLOP3.LUT P0, PT, PT, PT, UP0, 0x80, 0x8 ;  /* 0x000000000008781c */ /* 0x000fda0003f0f008 */
[----:B------:R-:W-:Y:S05]  /*61a0*/  @!P0 EXIT ;  /* 0x000000000000894d */ /* 0x000fea0003800000 */
[----:B------:R-:W-:Y:S01]  /*61b0*/  BAR.SYNC.DEFER_BLOCKING 0x6, 0xa0 ;  /* 0x0182800000007b1d */ /* 0x000fe20000010000 */
[C---:B------:R-:W-:Y:S01]  /*61c0*/  IMAD.SHL.U32 R3, R66.reuse, 0x10, RZ ;  /* 0x0000001042037824 */ /* 0x040fe200078e00ff */
[----:B------:R-:W-:Y:S01]  /*61d0*/  LOP3.LUT R67, R66, 0x60, RZ, 0xc0, !PT ;  /* 0x0000006042437812 */ /* 0x000fe200078ec0ff */
[----:B------:R-:W-:Y:S01]  /*61e0*/  IMAD.SHL.U32 R5, R52, 0x200, RZ ;  /* 0x0000020034057824 */ /* 0x000fe200078e00ff */
[C---:B------:R-:W-:Y:S01]  /*61f0*/  LOP3.LUT R64, R66.reuse, 0x2, RZ, 0xc0, !PT ;  /* 0x0000000242407812 */ /* 0x040fe200078ec0ff */
[----:B------:R-:W-:Y:S01]  /*6200*/  IMAD.SHL.U32 R2, R66, 0x2, RZ ;  /* 0x0000000242027824 */ /* 0x000fe200078e00ff */
[----:B------:R-:W-:Y:S02]  /*6210*/  UMOV UR43, 0x400 ;  /* 0x00000400002b7882 */ /* 0x000fe40000000000 */
[----:B------:R-:W1:Y:S01]  /*6220*/  LDC.64 R50, c[0x0][0x8b0] ;  /* 0x00022c00ff327b82 */ /* 0x000e620000000a00 */
[----:B------:R-:W-:Y:S01]  /*6230*/  ULEA UR43, UR61, UR43, 0x18 ;  /* 0x0000002b3d2b7291 */ /* 0x000fe2000f8ec0ff */
[C---:B------:R-:W-:Y:S01]  /*6240*/  LOP3.LUT R65, R3.reuse, 0x590, RZ, 0xc0, !PT ;  /* 0x0000059003417812 */ /* 0x040fe200078ec0ff */
[----:B------:R-:W-:Y:S01]  /*6250*/  IMAD.SHL.U32 R4, R52, 0x200000, RZ ;  /* 0x0020000034047824 */ /* 0x000fe200078e00ff */
[----:B------:R-:W-:Y:S01]  /*6260*/  LOP3.LUT R3, R3, 0x60, RZ, 0xc0, !PT ;  /* 0x0000006003037812 */ /* 0x000fe200078ec0ff */
[----:B------:R-:W-:Y:S01]  /*6270*/  UIADD3 UR4, UPT, UPT, UR43, 0x200, URZ ;  /* 0x000002002b047890 */ /* 0x000fe2000fffe0ff */
[----:B------:R-:W-:Y:S01]  /*6280*/  LOP3.LUT R65, R65, 0x200, R5, 0xf8, !PT ;  /* 0x0000020041417812 */ /* 0x000fe200078ef805 */
[----:B------:R-:W-:Y:S01]  /*6290*/  IMAD.U32 R23, R66, 0x10000, RZ ;  /* 0x0001000042177824 */ /* 0x000fe200078e00ff */
[----:B------:R-:W2:Y:S01]  /*62a0*/  LDC.64 R48, c[0x0][0x8a8] ;  /* 0x00022a00ff307b82 */ /* 0x000ea20000000a00 */
[----:B------:R-:W-:Y:S01]  /*62b0*/  LOP3.LUT R2, R3, 0xc, R2, 0xf8, !PT ;  /* 0x0000000c03027812 */ /* 0x000fe200078ef802 */
[----:B------:R-:W-:Y:S01]  /*62c0*/  HFMA2 R22, -RZ, RZ, 0, 0 ;  /* 0x00000000ff167431 */ /* 0x000fe200000001ff */
[----:B------:R-:W-:Y:S01]  /*62d0*/  LOP3.LUT R4, R4, 0x200000, RZ, 0xc0, !PT ;  /* 0x0020000004047812 */ /* 0x000fe200078ec0ff */
[----:B------:R-:W-:Y:S01]  /*62e0*/  IMAD.U32 R56, RZ, RZ, UR4 ;  /* 0x00000004ff387e24 */ /* 0x000fe2000f8e00ff */
[----:B------:R-:W-:Y:S01]  /*62f0*/  LOP3.LUT R65, R65, R2, RZ, 0xfc, !PT ;  /* 0x0000000241417212 */ /* 0x000fe200078efcff */
[----:B------:R-:W-:Y:S01]  /*6300*/  IMAD.MOV.U32 R62, RZ, RZ, 0x1 ;  /* 0x00000001ff3e7424 */ /* 0x000fe200078e00ff */
[----:B------:R-:W-:-:S02]  /*6310*/  LOP3.LUT R66, R66, 0x4, RZ, 0xc0, !PT ;  /* 0x0000000442427812 */ /* 0x000fc400078ec0ff */
[----:B------:R-:W-:Y:S01]  /*6320*/  CS2R R60, SRZ ;  /* 0x00000000003c7805 */ /* 0x000fe2000001ff00 */
[----:B------:R-:W3:Y:S01]  /*6330*/  LDS R0, [UR43+0x130] ;  /* 0x0001302bff007984 */ /* 0x000ee20008000800 */
[----:B------:R-:W-:Y:S01]  /*6340*/  LOP3.LUT R23, R4, 0x400000, R23, 0xf8, !PT ;  /* 0x0040000004177812 */ /* 0x000fe200078ef817 */
[----:B------:R-:W-:Y:S01]  /*6350*/  IMAD R65, R65, 0x4, R56 ;  /* 0x0000000441417824 */ /* 0x000fe200078e0238 */
[----:B------:R-:W4:Y:S01]  /*6360*/  LDCU UR57, c[0x0][0x370] ;  /* 0x00006e00ff3977ac */ /* 0x000f220008000800 */
[----:B------:R-:W-:Y:S02]  /*6370*/  IMAD.MOV.U32 R58, RZ, RZ, RZ ;  /* 0x000000ffff3a7224 */ /* 0x000fe400078e00ff */
[--C-:B------:R-:W-:Y:S01]  /*6380*/  IMAD R64, R64, -0x10, R65.reuse ;  /* 0xfffffff040407824 */ /* 0x100fe200078e0241 */
[----:B------:R-:W1:Y:S01]  /*6390*/  LDCU UR42, c[0x0][0xb0c] ;  /* 0x00016180ff2a77ac */ /* 0x000e620008000800 */
[----:B------:R-:W-:Y:S01]  /*63a0*/  IMAD R63, R66, -0x10, R65 ;  /* 0xfffffff0423f7824 */ /* 0x000fe200078e0241 */
[----:B------:R-:W1:Y:S01]  /*63b0*/  LDCU UR38, c[0x0][0xb30] ;  /* 0x00016600ff2677ac */ /* 0x000e620008000800 */
[----:B------:R-:W1:Y:S01]  /*63c0*/  LDCU.64 UR50, c[0x0][0x888] ;  /* 0x00011100ff3277ac */ /* 0x000e620008000a00 */
[----:B------:R-:W1:Y:S01]  /*63d0*/  LDCU.64 UR40, c[0x0][0xb28] ;  /* 0x00016500ff2877ac */ /* 0x000e620008000a00 */
[----:B------:R-:W1:Y:S01]  /*63e0*/  LDCU.64 UR62, c[0x0][0x890] ;  /* 0x00011200ff3e77ac */ /* 0x000e620008000a00 */
[----:B------:R-:W1:Y:S01]  /*63f0*/  LDCU.128 UR52, c[0x0][0xb10] ;  /* 0x00016200ff3477ac */ /* 0x000e620008000c00 */
[----:B------:R-:W1:Y:S01]  /*6400*/  LDCU UR56, c[0x0][0x374] ;  /* 0x00006e80ff3877ac */ /* 0x000e620008000800 */
[----:B------:R-:W-:Y:S01]  /*6410*/  UMOV UR49, URZ ;  /* 0x000000ff00317c82 */ /* 0x000fe20008000000 */
[----:B------:R-:W-:Y:S01]  /*6420*/  UMOV UR48, URZ ;  /* 0x000000ff00307c82 */ /* 0x000fe20008000000 */
[----:B-1234-:R-:W-:-:S07]  /*6430*/  IADD3 R23, PT, PT, R0, R23, RZ ;  /* 0x0000001700177210 */ /* 0x01efce0007ffe0ff */
.L_x_147:
[----:B------:R-:W-:Y:S02]  /*6440*/  LEA R3, R58, UR43, 0x3 ;  /* 0x0000002b3a037c11 */ /* 0x000fe4000f8e18ff */
[----:B------:R-:W-:Y:S02]  /*6450*/  SHF.L.U32 R0, R60, 0x1f, RZ ;  /* 0x0000001f3c007819 */ /* 0x000fe400000006ff */
[----:B-1----:R-:W-:Y:S02]  /*6460*/  LEA R4, R58, UR43, 0x4 ;  /* 0x0000002b3a047c11 */ /* 0x002fe4000f8e20ff */
[----:B------:R-:W1:Y:S02]  /*6470*/  SYNCS.PHASECHK.TRANS64.TRYWAIT P0, [R3+URZ+0x80], R0 ;  /* 0x00008000030075a7 */ /* 0x000e6400080011ff */
[----:B-12---:R-:W-:Y:S05]  /*6480*/  @!P0 BRA `(.L_x_104) ;  /* 0x0000003800708947 */ /* 0x006fea0003800000 */
.L_x_196:
[----:B------:R-:W2:Y:S01]  /*6490*/  LDS.128 R4, [R4+0x110] ;  /* 0x0001100004047984 */ /* 0x000ea20000000c00 */
[----:B------:R-:W-:Y:S01]  /*64a0*/  UISETP.GE.AND UP0, UPT, UR39, 0x1, UPT ;  /* 0x000000012700788c */ /* 0x000fe2000bf06270 */
[----:B------:R-:W-:Y:S01]  /*64b0*/  @!PT LDS RZ, [RZ] ;  /* 0x00000000fffff984 */ /* 0x000fe20000000800 */
[----:B------:R-:W-:Y:S01]  /*64c0*/  @!PT LDS RZ, [RZ] ;  /* 0x00000000fffff984 */ /* 0x000fe20000000800 */
[----:B------:R-:W-:Y:S01]  /*64d0*/  @!PT LDS RZ, [RZ] ;  /* 0x00000000fffff984 */ /* 0x000fe20000000800 */
[----:B------:R-:W-:Y:S01]  /*64e0*/  @!PT LDS RZ, [RZ] ;  /* 0x00000000fffff984 */ /* 0x000fe20000000800 */
[----:B------:R3:W-:Y:S06]  /*64f0*/  MEMBAR.ALL.CTA ;  /* 0x0000000000007992 */ /* 0x0007ec0000008000 */
[----:B---3--:R-:W3:Y:S01]  /*6500*/  FENCE.VIEW.ASYNC.S ;  /* 0x00000000000073c6 */ /* 0x008ee20000000000 */
[----:B--2---:R-:W-:Y:S11]  /*6510*/  LOP3.LUT P0, RZ, R6, 0x1, RZ, 0xc0, !PT ;  /* 0x0000000106ff7812 */ /* 0x004ff6000780c0ff */
[----:B------:R-:W-:Y:S02]  /*6520*/  @!UPT UIADD3 URZ, UPT, UPT, URZ, URZ, URZ ;  /* 0x000000fffffff290 */ /* 0x000fe4000fffe0ff */
[----:B---3--:R-:W-:Y:S01]  /*6530*/  VOTEU.ANY UP1, P0 ;  /* 0x0000000000ff7886 */ /* 0x008fe20000020100 */
[----:B------:R-:W-:Y:S01]  /*6540*/  PLOP3.LUT P0, PT, PT, PT, UP1, 0x80, 0x8 ;  /* 0x000000000008781c */ /* 0x000fe20003f0f018 */
[----:B------:R-:W-:Y:S11]  /*6550*/  UP2UR UR59, UPR, URZ, 0x2 ;  /* 0x00000002ff3b7883 */ /* 0x000ff60008000000 */
[----:B------:R-:W-:Y:S01]  /*6560*/  @!UPT UIADD3 URZ, UPT, UPT, URZ, URZ, URZ ;  /* 0x000000fffffff290 */ /* 0x000fe2000fffe0ff */
[----:B-1----:R-:W-:Y:S02]  /*6570*/  @P0 SHF.R.U32.HI R0, RZ, 0x10, R5 ;  /* 0x00000010ff000819 */ /* 0x002fe40000011605 */
        /* <DEDUP_REMOVED lines=12> */
[----:B------:R-:W2:Y:S01]  /*6640*/  LDCU UR12, c[0x0][0xb20] ;  /* 0x00016400ff0c77ac */ /* 0x000ea20008000800 */
[----:B------:R-:W-:Y:S02]  /*6650*/  UIMAD.WIDE.U32 UR4, UR56, UR55, URZ ;  /* 0x00000037380472a5 */ /* 0x000fe4000f8e00ff */
[----:B------:R-:W-:Y:S02]  /*6660*/  UIMAD.WIDE.U32 UR6, UR57, UR52, URZ ;  /* 0x00000034390672a5 */ /* 0x000fe4000f8e00ff */
[----:B------:R-:W-:Y:S02]  /*6670*/  UISETP.NE.AND UP0, UPT, UR54, 0x1, UPT ;  /* 0x000000013600788c */ /* 0x000fe4000bf05270 */
[----:B------:R-:W-:Y:S02]  /*6680*/  UIMAD.WIDE.U32 UR8, UR36, UR55, URZ ;  /* 0x00000037240872a5 */ /* 0x000fe4000f8e00ff */
[----:B------:R-:W-:Y:S02]  /*6690*/  UIMAD.WIDE.U32 UR10, UR37, UR52, URZ ;  /* 0x00000034250a72a5 */ /* 0x000fe4000f8e00ff */
[----:B------:R-:W-:Y:S02]  /*66a0*/  UISETP.NE.AND UP1, UPT, UR42, 0x1, UPT ;  /* 0x000000012a00788c */ /* 0x000fe4000bf25270 */
[----:B------:R-:W-:Y:S01]  /*66b0*/  UISETP.NE.AND UP2, UPT, UR39, 0x1, UPT ;  /* 0x000000012700788c */ /* 0x000fe2000bf45270 */
[----:B------:R-:W-:Y:S02]  /*66c0*/  UMOV UR4, UR5 ;  /* 0x0000000500047c82 */ /* 0x000fe40008000000 */
[----:B--2---:R-:W-:Y:S03]  /*66d0*/  USHF.R.U32.HI UR5, URZ, UR12, UR4 ;  /* 0x0000000cff057299 */ /* 0x004fe60008011604 */
[----:B------:R-:W-:Y:S02]  /*66e0*/  UMOV UR4, UR7 ;  /* 0x0000000700047c82 */ /* 0x000fe40008000000 */
[----:B------:R-:W-:Y:S02]  /*66f0*/  USHF.R.U32.HI UR7, URZ, UR53, UR4 ;  /* 0x00000035ff077299 */ /* 0x000fe40008011604 */
[----:B------:R-:W-:Y:S02]  /*6700*/  USEL UR4, UR56, UR5, !UP0 ;  /* 0x0000000538047287 */ /* 0x000fe4000c000000 */
[----:B------:R-:W-:Y:S01]  /*6710*/  USEL UR7, UR57, UR7, !UP1 ;  /* 0x0000000739077287 */ /* 0x000fe2000c800000 */
[----:B------:R-:W-:Y:S01]  /*6720*/  UMOV UR5, UR9 ;  /* 0x0000000900057c82 */ /* 0x000fe20008000000 */
[----:B------:R-:W-:Y:S02]  /*6730*/  UIMAD.WIDE.U32 UR8, UR4, UR40, URZ ;  /* 0x00000028040872a5 */ /* 0x000fe4000f8e00ff */
[----:B------:R-:W-:Y:S03]  /*6740*/  USHF.R.U32.HI UR6, URZ, UR12, UR5 ;  /* 0x0000000cff067299 */ /* 0x000fe60008011605 */
[----:B------:R-:W-:Y:S01]  /*6750*/  UMOV UR5, UR11 ;  /* 0x0000000b00057c82 */ /* 0x000fe20008000000 */
[----:B------:R-:W-:Y:S02]  /*6760*/  UIMAD.WIDE.U32 UR10, UR7, UR40, URZ ;  /* 0x00000028070a72a5 */ /* 0x000fe4000f8e00ff */
[----:B------:R-:W-:Y:S02]  /*6770*/  USHF.R.U32.HI UR12, URZ, UR53, UR5 ;  /* 0x00000035ff0c7299 */ /* 0x000fe40008011605 */
[----:B------:R-:W-:Y:S01]  /*6780*/  USEL UR6, UR36, UR6, !UP0 ;  /* 0x0000000624067287 */ /* 0x000fe2000c000000 */
[----:B------:R-:W-:Y:S02]  /*6790*/  UMOV UR5, UR9 ;  /* 0x0000000900057c82 */ /* 0x000fe40008000000 */
[----:B------:R-:W-:Y:S01]  /*67a0*/  UMOV UR10, UR11 ;  /* 0x0000000b000a7c82 */ /* 0x000fe20008000000 */
[----:B------:R-:W-:Y:S02]  /*67b0*/  @UP2 USHF.R.U32.HI UR4, URZ, UR41, UR5 ;  /* 0x00000029ff042299 */ /* 0x000fe40008011605 */
[----:B------:R-:W-:Y:S02]  /*67c0*/  @UP2 USHF.R.U32.HI UR7, URZ, UR41, UR10 ;  /* 0x00000029ff072299 */ /* 0x000fe4000801160a */
[----:B------:R-:W-:Y:S02]  /*67d0*/  UIMAD UR4, UR39, UR4, URZ ;  /* 0x00000004270472a4 */ /* 0x000fe4000f8e02ff */
        /* <DEDUP_REMOVED lines=8> */
[----:B------:R-:W-:Y:S02]  /*6860*/  USEL UR11, UR6, UR4, !UP2 ;  /* 0x00000004060b7287 */ /* 0x000fe4000d000000 */
[----:B------:R-:W-:Y:S02]  /*6870*/  UIADD3 UR8, UPT, UPT, -UR5, URZ, URZ ;  /* 0x000000ff05087290 */ /* 0x000fe4000fffe1ff */
[----:B------:R-:W-:Y:S01]  /*6880*/  UIADD3 UR10, UPT, UPT, -UR11, URZ, URZ ;  /* 0x000000ff0b0a7290 */ /* 0x000fe2000fffe1ff */
[----:B------:R-:W-:Y:S01]  /*6890*/  @!UP0 UMOV UR4, UR9 ;  /* 0x0000000900048c82 */ /* 0x000fe20008000000 */
[----:B------:R-:W-:Y:S02]  /*68a0*/  UIADD3 UR9, UPT, UPT, -UR6, URZ, URZ ;  /* 0x000000ff06097290 */ /* 0x000fe4000fffe1ff */
[----:B------:R-:W-:Y:S02]  /*68b0*/  @!UP0 USHF.R.U32.HI UR4, URZ, UR41, UR4 ;  /* 0x00000029ff048299 */ /* 0x000fe40008011604 */
[----:B------:R-:W-:Y:S02]  /*68c0*/  UIMAD UR10, UR39, UR10, UR6 ;  /* 0x0000000a270a72a4 */ /* 0x000fe4000f8e0206 */
[----:B------:R-:W-:Y:S04]  /*68d0*/  @!UP0 USEL UR4, UR5, UR4, !UP2 ;  /* 0x0000000405048287 */ /* 0x000fe8000d000000 */
[----:B------:R-:W-:Y:S02]  /*68e0*/  @!UP0 UIMAD UR10, UR7, UR10, UR4 ;  /* 0x0000000a070a82a4 */ /* 0x000fe4000f8e0204 */
[----:B------:R-:W-:Y:S02]  /*68f0*/  @!UP0 UIADD3 UR11, UPT, UPT, UR11, -UR4, URZ ;  /* 0x800000040b0b8290 */ /* 0x000fe4000fffe0ff */
[----:B------:R-:W-:Y:S02]  /*6900*/  UIMAD UR7, UR42, UR8, UR37 ;  /* 0x000000082a0772a4 */ /* 0x000fe4000f8e0225 */
[----:B------:R-:W-:Y:S02]  /*6910*/  @!UP0 UIMAD UR6, UR11, UR39, UR5 ;  /* 0x000000270b0682a4 */ /* 0x000fe4000f8e0205 */
[----:B------:R-:W-:Y:S01]  /*6920*/  UIMAD UR4, UR54, UR9, UR36 ;  /* 0x00000009360472a4 */ /* 0x000fe2000f8e0224 */
[----:B------:R-:W-:Y:S02]  /*6930*/  @!UP0 UMOV UR5, UR10 ;  /* 0x0000000a00058c82 */ /* 0x000fe40008000000 */
[----:B------:R-:W-:Y:S02]  /*6940*/  UIMAD UR37, UR5, UR42, UR7 ;  /* 0x0000002a052572a4 */ /* 0x000fe4000f8e0207 */
[----:B------:R-:W-:Y:S11]  /*6950*/  UIMAD UR36, UR6, UR54, UR4 ;  /* 0x00000036062472a4 */ /* 0x000ff6000f8e0204 */
[----:B------:R-:W-:Y:S01]  /*6960*/  @!UPT UIADD3 URZ, UPT, UPT, URZ, URZ, URZ ;  /* 0x000000fffffff290 */ /* 0x000fe2000fffe0ff */
.L_x_105:
[----:B------:R-:W-:Y:S01]  /*6970*/  UISETP.NE.AND UP0, UPT, UR38, 0x1, UPT ;  /* 0x000000012600788c */ /* 0x000fe2000bf05270 */
[----:B------:R-:W-:Y:S01]  /*6980*/  LOP3.LUT P0, RZ, R56, 0x1b0, RZ, 0xc0, !PT ;  /* 0x000001b038ff7812 */ /* 0x000fe2000780c0ff */
[----:B------:R-:W-:Y:S01]  /*6990*/  USHF.L.U32 UR46, UR20, 0x6, URZ ;  /* 0x00000006142e7899 */ /* 0x000fe200080006ff */
[----:B------:R-:W-:Y:S01]  /*69a0*/  BSSY.RECONVERGENT B6, `(.L_x_106) ;  /* 0x0000034000067945 */ /* 0x000fe20003800200 */
[----:B------:R-:W-:Y:S01]  /*69b0*/  USHF.L.U32 UR45, UR27, 0x7, URZ ;  /* 0x000000071b2d7899 */ /* 0x000fe200080006ff */
[----:B------:R-:W-:Y:S06]  /*69c0*/  IADD3 R58, PT, PT, R58, 0x1, RZ ;  /* 0x000000013a3a7810 */ /* 0x000fec0007ffe0ff */
[----:B------:R-:W2:Y:S01]  /*69d0*/  @!UP0 LDCU.128 UR12, c[0x0][0xb10] ;  /* 0x00016200ff0c87ac */ /* 0x000ea20008000c00 */
[----:B------:R-:W3:Y:S01]  /*69e0*/  @!UP0 LDCU UR5, c[0x0][0xb0c] ;  /* 0x00016180ff0587ac */ /* 0x000ee20008000800 */
[----:B------:R-:W4:Y:S01]  /*69f0*/  @!UP0 LDCU UR10, c[0x0][0xb20] ;  /* 0x00016400ff0a87ac */ /* 0x000f220008000800 */
[----:B--2---:R-:W-:Y:S02]  /*6a00*/  UIMAD.WIDE.U32 UR8, UR37, UR12, URZ ;  /* 0x0000000c250872a5 */ /* 0x004fe4000f8e00ff */
[----:B------:R-:W-:Y:S02]  /*6a10*/  UIMAD.WIDE.U32 UR6, UR36, UR15, URZ ;  /* 0x0000000f240672a5 */ /* 0x000fe4000f8e00ff */
[----:B------:R-:W-:Y:S03]  /*6a20*/  @!UP0 UISETP.NE.AND UP1, UPT, UR14, 0x1, UPT ;  /* 0x000000010e00888c */ /* 0x000fe6000bf25270 */
[----:B------:R-:W-:Y:S01]  /*6a30*/  @!UP0 UMOV UR4, UR9 ;  /* 0x0000000900048c82 */ /* 0x000fe20008000000 */
[----:B---3--:R-:W-:Y:S02]  /*6a40*/  @!UP0 UISETP.NE.AND UP2, UPT, UR5, 0x1, UPT ;  /* 0x000000010500888c */ /* 0x008fe4000bf45270 */
[----:B------:R-:W-:Y:S01]  /*6a50*/  @!UP0 USHF.R.U32.HI UR4, URZ, UR13, UR4 ;  /* 0x0000000dff048299 */ /* 0x000fe20008011604 */
[----:B------:R-:W-:Y:S02]  /*6a60*/  @!UP0 UMOV UR6, UR7 ;  /* 0x0000000700068c82 */ /* 0x000fe40008000000 */
[----:B----4-:R-:W-:Y:S02]  /*6a70*/  @!UP0 USHF.R.U32.HI UR6, URZ, UR10, UR6 ;  /* 0x0000000aff068299 */ /* 0x010fe40008011606 */
[----:B------:R-:W-:Y:S02]  /*6a80*/  @!UP0 USEL UR7, UR37, UR4, !UP2 ;  /* 0x0000000425078287 */ /* 0x000fe4000d000000 */
[----:B------:R-:W-:Y:S04]  /*6a90*/  @!UP0 USEL UR6, UR36, UR6, !UP1 ;  /* 0x0000000624068287 */ /* 0x000fe8000c800000 */
[----:B------:R-:W-:Y:S02]  /*6aa0*/  @!UP0 UIADD3 UR4, UPT, UPT, -UR7, UR6, URZ ;  /* 0x0000000607048290 */ /* 0x000fe4000fffe1ff */
[----:B------:R-:W-:Y:S02]  /*6ab0*/  @!UP0 UIADD3 UR6, UPT, UPT, UR7, -UR6, URZ ;  /* 0x8000000607068290 */ /* 0x000fe4000fffe0ff */
[----:B------:R-:W-:Y:S02]  /*6ac0*/  @!UP0 UIMAD UR37, UR4, UR5, UR37 ;  /* 0x00000005042582a4 */ /* 0x000fe4000f8e0225 */
[----:B------:R-:W-:Y:S01]  /*6ad0*/  @!UP0 UIMAD UR36, UR6, UR14, UR36 ;  /* 0x0000000e062482a4 */ /* 0x000fe2000f8e0224 */
[----:B------:R-:W-:Y:S11]  /*6ae0*/  @!P0 BRA `(.L_x_107) ;  /* 0x00000000007c8947 */ /* 0x000ff60003800000 */
[----:B------:R-:W2:Y:S01]  /*6af0*/  LDCU.64 UR8, c[0x4][0x80] ;  /* 0x01001000ff0877ac */ /* 0x000ea20008000a00 */
[----:B------:R-:W-:Y:S01]  /*6b00*/  MOV R2, 0x0 ;  /* 0x0000000000027802 */ /* 0x000fe20000000f00 */
[----:B------:R-:W-:Y:S02]  /*6b10*/  HFMA2 R12, -RZ, RZ, 0, 5.9604644775390625e-08 ;  /* 0x00000001ff0c7431 */ /* 0x000fe400000001ff */
[----:B------:R-:W-:Y:S01]  /*6b20*/  IMAD.MOV.U32 R8, RZ, RZ, 0x70 ;  /* 0x00000070ff087424 */ /* 0x000fe200078e00ff */
[----:B------:R3:W4:Y:S01]  /*6b30*/  LDC.64 R14, c[0x4][R2] ;  /* 0x01000000020e7b82 */ /* 0x0007220000000a00 */
[----:B------:R-:W1:Y:S01]  /*6b40*/  LDCU.64 UR6, c[0x4][0x88] ;  /* 0x01001100ff0677ac */ /* 0x000e620008000a00 */
[----:B------:R-:W-:Y:S01]  /*6b50*/  IMAD.MOV.U32 R13, RZ, RZ, RZ ;  /* 0x000000ffff0d7224 */ /* 0x000fe200078e00ff */
[----:B------:R-:W1:Y:S01]  /*6b60*/  LDCU.64 UR4, c[0x4][0x8] ;  /* 0x01000100ff0477ac */ /* 0x000e620008000a00 */
[----:B--2---:R-:W-:Y:S01]  /*6b70*/  MOV R5, UR9 ;  /* 0x0000000900057c02 */ /* 0x004fe20008000f00 */
[----:B------:R-:W-:Y:S01]  /*6b80*/  IMAD.U32 R4, RZ, RZ, UR8 ;  /* 0x00000008ff047e24 */ /* 0x000fe2000f8e00ff */
[----:B-1----:R-:W-:Y:S01]  /*6b90*/  MOV R7, UR7 ;  /* 0x0000000700077c02 */ /* 0x002fe20008000f00 */
[----:B------:R-:W-:Y:S01]  /*6ba0*/  IMAD.U32 R6, RZ, RZ, UR6 ;  /* 0x00000006ff067e24 */ /* 0x000fe2000f8e00ff */
[----:B------:R-:W-:Y:S01]  /*6bb0*/  MOV R11, UR5 ;  /* 0x00000005000b7c02 */ /* 0x000fe20008000f00 */
[----:B------:R-:W-:Y:S02]  /*6bc0*/  IMAD.U32 R10, RZ, RZ, UR4 ;  /* 0x00000004ff0a7e24 */ /* 0x000fe4000f8e00ff */
[----:B------:R-:W-:Y:S07]  /*6bd0*/  LEPC R20, `(.L_x_108) ;  /* 0x000000001014794e */ /* 0x000fee0000000000 */
[----:B---345:R-:W-:Y:S05]  /*6be0*/  CALL.ABS.NOINC R14 ;  /* 0x000000000e007343 */ /* 0x038fea0003c00000 */
.L_x_108:
[----:B------:R-:W1:Y:S01]  /*6bf0*/  LDCU.64 UR8, c[0x4][0x80] ;  /* 0x01001000ff0877ac */ /* 0x000e620008000a00 */
[----:B------:R-:W2:Y:S01]  /*6c00*/  LDC.64 R2, c[0x4][R2] ;  /* 0x0100000002027b82 */ /* 0x000ea20000000a00 */
[----:B------:R-:W-:Y:S02]  /*6c10*/  HFMA2 R12, -RZ, RZ, 0, 5.9604644775390625e-08 ;  /* 0x00000001ff0c7431 */ /* 0x000fe400000001ff */
[----:B------:R-:W-:Y:S02]  /*6c20*/  IMAD.MOV.U32 R8, RZ, RZ, 0x70 ;  /* 0x00000070ff087424 */ /* 0x000fe400078e00ff */
[----:B------:R-:W-:Y:S01]  /*6c30*/  IMAD.MOV.U32 R13, RZ, RZ, RZ ;  /* 0x000000ffff0d7224 */ /* 0x000fe200078e00ff */
[----:B------:R-:W3:Y:S01]  /*6c40*/  LDCU.64 UR6, c[0x4][0x88] ;  /* 0x01001100ff0677ac */ /* 0x000ee20008000a00 */
[----:B------:R-:W4:Y:S01]  /*6c50*/  LDCU.64 UR4, c[0x4][0x8] ;  /* 0x01000100ff0477ac */ /* 0x000f220008000a00 */
[----:B-1----:R-:W-:Y:S02]  /*6c60*/  MOV R4, UR8 ;  /* 0x0000000800047c02 */ /* 0x002fe40008000f00 */
[----:B------:R-:W-:Y:S02]  /*6c70*/  MOV R5, UR9 ;  /* 0x0000000900057c02 */ /* 0x000fe40008000f00 */
[----:B---3--:R-:W-:Y:S01]  /*6c80*/  MOV R7, UR7 ;  /* 0x0000000700077c02 */ /* 0x008fe20008000f00 */
[----:B------:R-:W-:Y:S01]  /*6c90*/  IMAD.U32 R6, RZ, RZ, UR6 ;  /* 0x00000006ff067e24 */ /* 0x000fe2000f8e00ff */
[----:B----4-:R-:W-:Y:S01]  /*6ca0*/  MOV R11, UR5 ;  /* 0x00000005000b7c02 */ /* 0x010fe20008000f00 */
[----:B------:R-:W-:Y:S02]  /*6cb0*/  IMAD.U32 R10, RZ, RZ, UR4 ;  /* 0x00000004ff0a7e24 */ /* 0x000fe4000f8e00ff */
[----:B------:R-:W-:Y:S07]  /*6cc0*/  LEPC R20, `(.L_x_107) ;  /* 0x000000001014794e */ /* 0x000fee0000000000 */
[----:B--2---:R-:W-:Y:S05]  /*6cd0*/  CALL.ABS.NOINC R2 ;  /* 0x0000000002007343 */ /* 0x004fea0003c00000 */
.L_x_107:
[----:B------:R-:W-:Y:S05]  /*6ce0*/  BSYNC.RECONVERGENT B6 ;  /* 0x0000000000067941 */ /* 0x000fea0003800200 */
.L_x_106:
[----:B------:R-:W-:Y:S01]  /*6cf0*/  R2UR UR4, R55 ;  /* 0x00000000370472ca */ /* 0x000fe200000e0000 */
[----:B------:R-:W-:Y:S01]  /*6d00*/  UISETP.NE.U32.AND UP0, UPT, UR62, URZ, UPT ;  /* 0x000000ff3e00728c */ /* 0x000fe2000bf05070 */
[----:B------:R-:W-:Y:S02]  /*6d10*/  ISETP.NE.U32.AND P4, PT, R50, RZ, PT ;  /* 0x000000ff3200720c */ /* 0x000fe40003f85070 */
[----:B------:R-:W-:Y:S01]  /*6d20*/  ISETP.NE.U32.AND P2, PT, RZ, UR50, PT ;  /* 0x00000032ff007c0c */ /* 0x000fe2000bf45070 */
[----:B------:R-:W-:Y:S01]  /*6d30*/  UISETP.NE.AND.EX UP1, UPT, UR63, URZ, UPT, UP0 ;  /* 0x000000ff3f00728c */ /* 0x000fe2000bf25300 */
[----:B------:R-:W-:Y:S01]  /*6d40*/  ISETP.NE.AND.EX P4, PT, R51, RZ, PT, P4 ;  /* 0x000000ff3300720c */ /* 0x000fe20003f85340 */
[----:B------:R-:W-:Y:S01]  /*6d50*/  UPLOP3.LUT UP0, UPT, UPT, UPT, UPT, 0x40, 0x4 ;  /* 0x000000000004789c */ /* 0x000fe20003f0e870 */
[----:B------:R-:W-:Y:S05]  /*6d60*/  ISETP.NE.AND.EX P2, PT, RZ, UR51, PT, P2 ;  /* 0x00000033ff007c0c */ /* 0x000fea000bf45320 */
[----:B------:R-:W-:Y:S06]  /*6d70*/  UISETP.NE.AND UP2, UPT, UR4, URZ, UPT ;  /* 0x000000ff0400728c */ /* 0x000fec000bf45270 */
[----:B------:R-:W-:Y:S05]  /*6d80*/  PLOP3.LUT P1, PT, PT, PT, UP2, 0x80, 0x8 ;  /* 0x000000000008781c */ /* 0x000fea0003f2f028 */
[----:B------:R-:W-:Y:S06]  /*6d90*/  @UP2 UPLOP3.LUT UP0, UPT, UPT, UPT, UP1, 0x80, 0x8 ;  /* 0x000000000008289c */ /* 0x000fec0003f0f010 */
[----:B------:R-:W-:Y:S01]  /*6da0*/  PLOP3.LUT P0, PT, PT, PT, UP0, 0x80, 0x8 ;  /* 0x000000000008781c */ /* 0x000fe20003f0f008 */
[----:B------:R-:W-:Y:S01]  /*6db0*/  @!UPT UIADD3 URZ, UPT, UPT, URZ, URZ, URZ ;  /* 0x000000fffffff290 */ /* 0x000fe2000fffe0ff */
[----:B------:R-:W-:Y:S11]  /*6dc0*/  BRA.U !UP1, `(.L_x_109) ;  /* 0x00000001093c7547 */ /* 0x000ff6000b800000 */
[----:B------:R-:W-:Y:S01]  /*6dd0*/  UISETP.NE.U32.AND UP0, UPT, UR50, URZ, UPT ;  /* 0x000000ff3200728c */ /* 0x000fe2000bf05070 */
[----:B-1----:R-:W-:Y:S01]  /*6de0*/  HFMA2 R0, -RZ, RZ, 0, 5.9604644775390625e-08 ;  /* 0x00000001ff007431 */ /* 0x002fe200000001ff */
[----:B------:R-:W1:Y:S01]  /*6df0*/  LDCU.64 UR8, c[0x0][0x358] ;  /* 0x00006b00ff0877ac */ /* 0x000e620008000a00 */
[----:B------:R-:W-:Y:S01]  /*6e00*/  IMAD.MOV.U32 R26, RZ, RZ, 0x1 ;  /* 0x00000001ff1a7424 */ /* 0x000fe200078e00ff */
[----:B------:R-:W-:Y:S06]  /*6e10*/  UISETP.NE.AND.EX UP0, UPT, UR51, URZ, UPT, UP0 ;  /* 0x000000ff3300728c */ /* 0x000fec000bf05300 */
[----:B------:R-:W-:Y:S05]  /*6e20*/  PLOP3.LUT P3, PT, PT, PT, UP0, 0x80, 0x8 ;  /* 0x000000000008781c */ /* 0x000fea0003f6f008 */
[----:B------:R-:W2:Y:S01]  /*6e30*/  @UP0 LDCU.64 UR4, c[0x0][0x888] ;  /* 0x00011100ff0407ac */ /* 0x000ea20008000a00 */
[----:B------:R-:W-:Y:S07]  /*6e40*/  @UP0 UIMAD UR6, UR60, UR62, URZ ;  /* 0x0000003e3c0602a4 */ /* 0x000fee000f8e02ff */
[----:B------:R-:W-:Y:S01]  /*6e50*/  @!P3 PRMT R26, R0, 0x7610, R26 ;  /* 0x00007610001ab816 */ /* 0x000fe2000000001a */
[----:B--2---:R-:W-:Y:S06]  /*6e60*/  @UP0 UIMAD.WIDE UR4, UR6, 0x4, UR4 ;  /* 0x00000004060408a5 */ /* 0x004fec000f8e0204 */
[----:B------:R-:W-:Y:S01]  /*6e70*/  IMAD.U32 R2, RZ, RZ, UR4 ;  /* 0x00000004ff027e24 */ /* 0x000fe2000f8e00ff */
[----:B------:R-:W-:Y:S04]  /*6e80*/  MOV R3, UR5 ;  /* 0x0000000500037c02 */ /* 0x000fe80008000f00 */
[----:B------:R-:W2:Y:S01]  /*6e90*/  @!UP0 LDCU UR4, c[0x0][0x880] ;  /* 0x00011000ff0487ac */ /* 0x000ea20008000800 */
[----:B-1---5:R3:W5:Y:S02]  /*6ea0*/  @P3 LDG.E R27, desc[UR8][R2.64] ;  /* 0x00000008021b3981 */ /* 0x022764000c1e1900 */
[----:B--23--:R-:W-:Y:S02]  /*6eb0*/  @!P3 IMAD.U32 R27, RZ, RZ, UR4 ;  /* 0x00000004ff1bbe24 */ /* 0x00cfe4000f8e00ff */
.L_x_109:
[----:B------:R-:W-:Y:S05]  /*6ec0*/  @!P4 BRA `(.L_x_110) ;  /* 0x000000000024c947 */ /* 0x000fea0003800000 */
[----:B------:R-:W-:Y:S01]  /*6ed0*/  ISETP.NE.U32.AND P3, PT, R48, RZ, PT ;  /* 0x000000ff3000720c */ /* 0x000fe20003f65070 */
[----:B------:R-:W2:Y:S03]  /*6ee0*/  LDCU.64 UR4, c[0x0][0x358] ;  /* 0x00006b00ff0477ac */ /* 0x000ea60008000a00 */
[----:B------:R-:W-:Y:S11]  /*6ef0*/  ISETP.NE.AND.EX P3, PT, R49, RZ, PT, P3 ;  /* 0x000000ff3100720c */ /* 0x000ff60003f65330 */
[----:B------:R-:W-:Y:S02]  /*6f00*/  @!UPT UIADD3 URZ, UPT, UPT, URZ, URZ, URZ ;  /* 0x000000fffffff290 */ /* 0x000fe4000fffe0ff */
[----:B------:R-:W3:Y:S01]  /*6f10*/  @P3 LDC.64 R2, c[0x0][0x8a8] ;  /* 0x00022a00ff023b82 */ /* 0x000ee20000000a00 */
[----:B-1----:R-:W-:Y:S04]  /*6f20*/  @P3 IMAD R0, R50, UR60, RZ ;  /* 0x0000003c32003c24 */ /* 0x002fe8000f8e02ff */
[----:B---3--:R-:W-:Y:S05]  /*6f30*/  @P3 IMAD.WIDE R2, R0, 0x4, R2 ;  /* 0x0000000400023825 */ /* 0x008fea00078e0202 */
[----:B--2--5:R2:W5:Y:S02]  /*6f40*/  @P3 LDG.E R24, desc[UR4][R2.64] ;  /* 0x0000000402183981 */ /* 0x024564000c1e1900 */
[----:B--2---:R-:W3:Y:S02]  /*6f50*/  @!P3 LDC R24, c[0x0][0x8a0] ;  /* 0x00022800ff18bb82 */ /* 0x004ee40000000800 */
.L_x_110:
[----:B-----5:R-:W-:Y:S01]  /*6f60*/  FSETP.NEU.AND P3, PT, R27, RZ, PT ;  /* 0x000000ff1b00720b */ /* 0x020fe20003f6d000 */
[----:B------:R-:W-:Y:S01]  /*6f70*/  BSSY B1, `(.L_x_111) ;  /* 0x0000039000017945 */ /* 0x000fe20003800000 */
[----:B------:R-:W-:Y:S01]  /*6f80*/  SEL R3, RZ, 0xffffffff, P2 ;  /* 0xffffffffff037807 */ /* 0x000fe20001000000 */
[----:B------:R-:W-:Y:S01]  /*6f90*/  IMAD.MOV.U32 R71, RZ, RZ, 0x1 ;  /* 0x00000001ff477424 */ /* 0x000fe200078e00ff */
[----:B------:R-:W-:Y:S01]  /*6fa0*/  @P1 LOP3.LUT P2, RZ, R26, 0xff, RZ, 0xc0, !PT ;  /* 0x000000ff1aff1812 */ /* 0x000fe2000784c0ff */
[----:B------:R-:W-:Y:S01]  /*6fb0*/  IMAD R25, R22, 0x40, R23 ;  /* 0x0000004016197824 */ /* 0x000fe200078e0217 */
[----:B-1----:R-:W-:Y:S01]  /*6fc0*/  @P1 SEL R0, RZ, 0xffffffff, P3 ;  /* 0xffffffffff001807 */ /* 0x002fe20001800000 */
[----:B------:R-:W-:Y:S01]  /*6fd0*/  IMAD R59, R66, -0x10, R64 ;  /* 0xfffffff0423b7824 */ /* 0x000fe200078e0240 */
[----:B------:R-:W-:Y:S01]  /*6fe0*/  LOP3.LUT R62, R62, 0x1, RZ, 0x3c, !PT ;  /* 0x000000013e3e7812 */ /* 0x000fe200078e3cff */
[----:B------:R-:W-:Y:S01]  /*6ff0*/  IMAD.MOV.U32 R70, RZ, RZ, RZ ;  /* 0x000000ffff467224 */ /* 0x000fe200078e00ff */
[C---:B------:R-:W-:Y:S02]  /*7000*/  @P0 SEL R0, R3.reuse, R0, !P2 ;  /* 0x0000000003000207 */ /* 0x040fe40005000000 */
[----:B------:R-:W-:Y:S02]  /*7010*/  CS2R R46, SRZ ;  /* 0x00000000002e7805 */ /* 0x000fe4000001ff00 */
[----:B------:R-:W-:Y:S02]  /*7020*/  LEA R69, R22, UR43, 0x3 ;  /* 0x0000002b16457c11 */ /* 0x000fe4000f8e18ff */
[----:B------:R-:W-:Y:S02]  /*7030*/  CS2R R44, SRZ ;  /* 0x00000000002c7805 */ /* 0x000fe4000001ff00 */
[----:B------:R-:W-:Y:S02]  /*7040*/  @P1 LOP3.LUT R0, R0, 0x1, RZ, 0xc0, !PT ;  /* 0x0000000100001812 */ /* 0x000fe400078ec0ff */
[----:B------:R-:W-:Y:S02]  /*7050*/  CS2R R42, SRZ ;  /* 0x00000000002a7805 */ /* 0x000fe4000001ff00 */
[----:B------:R-:W-:Y:S02]  /*7060*/  PLOP3.LUT P2, PT, PT, PT, UP1, 0x80, 0x8 ;  /* 0x000000000008781c */ /* 0x000fe40003f4f018 */
[----:B------:R-:W-:Y:S02]  /*7070*/  CS2R R40, SRZ ;  /* 0x0000000000287805 */ /* 0x000fe4000001ff00 */
[----:B------:R-:W-:Y:S02]  /*7080*/  ISETP.NE.U32.OR P5, PT, R0, 0x1, !P1 ;  /* 0x000000010000780c */ /* 0x000fe40004fa5470 */
[----:B------:R-:W-:Y:S02]  /*7090*/  CS2R R38, SRZ ;  /* 0x0000000000267805 */ /* 0x000fe4000001ff00 */
[----:B------:R-:W-:Y:S02]  /*70a0*/  LOP3.LUT P4, R57, R26, 0xff, RZ, 0xc0, !PT ;  /* 0x000000ff1a397812 */ /* 0x000fe4000788c0ff */
[----:B------:R-:W-:Y:S02]  /*70b0*/  CS2R R36, SRZ ;  /* 0x0000000000247805 */ /* 0x000fe4000001ff00 */
[----:B------:R-:W-:Y:S02]  /*70c0*/  SEL R2, RZ, 0xffffffff, P3 ;  /* 0xffffffffff027807 */ /* 0x000fe40001800000 */
[----:B------:R-:W-:Y:S02]  /*70d0*/  CS2R R34, SRZ ;  /* 0x0000000000227805 */ /* 0x000fe4000001ff00 */
[----:B------:R-:W-:Y:S02]  /*70e0*/  P2R R68, PR, RZ, 0x20 ;  /* 0x00000020ff447803 */ /* 0x000fe40000000000 */
[----:B------:R-:W-:Y:S02]  /*70f0*/  CS2R R32, SRZ ;  /* 0x0000000000207805 */ /* 0x000fe4000001ff00 */
[----:B------:R-:W-:Y:S02]  /*7100*/  @P2 SEL R2, R3, R2, !P4 ;  /* 0x0000000203022207 */ /* 0x000fe40006000000 */
[----:B------:R-:W-:Y:S02]  /*7110*/  @P5 SHF.L.U32 R0, R62, 0x1f, RZ ;  /* 0x0000001f3e005819 */ /* 0x000fe400000006ff */
[----:B------:R-:W-:Y:S02]  /*7120*/  LOP3.LUT R2, R2, 0x1, RZ, 0xc0, !PT ;  /* 0x0000000102027812 */ /* 0x000fe400078ec0ff */
[----:B------:R1:W2:Y:S02]  /*7130*/  @P5 SYNCS.PHASECHK.TRANS64.TRYWAIT P1, [UR43+0x30], R0 ;  /* 0x00003000ff0055a7 */ /* 0x0002a4000802112b */
[----:B------:R-:W-:Y:S04]  /*7140*/  ISETP.NE.U32.AND P2, PT, R2, 0x1, PT ;  /* 0x000000010200780c */ /* 0x000fe80003f45070 */
[----:B------:R-:W-:Y:S02]  /*7150*/  P2R R72, PR, RZ, 0x4 ;  /* 0x00000004ff487803 */ /* 0x000fe40000000000 */
[----:B-1----:R-:W-:Y:S04]  /*7160*/  SHF.L.U32 R0, R61, 0x1f, RZ ;  /* 0x0000001f3d007819 */ /* 0x002fe800000006ff */
[----:B------:R1:W4:Y:S01]  /*7170*/  SYNCS.PHASECHK.TRANS64.TRYWAIT P0, [R69+URZ+0xa0], R0 ;  /* 0x0000a000450075a7 */ /* 0x00032200080011ff */
[----:B--2---:R-:W-:Y:S01]  /*7180*/  @P5 SEL R71, RZ, 0x1, !P1 ;  /* 0x00000001ff475807 */ /* 0x004fe20004800000 */
[----:B-1----:R-:W-:Y:S06]  /*7190*/  @!P5 BRA `(.L_x_112) ;  /* 0x000000000058d947 */ /* 0x002fec0003800000 */
[----:B------:R-:W-:Y:S01]  /*71a0*/  IMAD.MOV.U32 R46, RZ, RZ, RZ ;  /* 0x000000ffff2e7224 */ /* 0x000fe200078e00ff */
[----:B------:R-:W-:Y:S01]  /*71b0*/  ISETP.NE.AND P1, PT, R71, RZ, PT ;  /* 0x000000ff4700720c */ /* 0x000fe20003f25270 */
[----:B------:R-:W-:Y:S01]  /*71c0*/  BSSY B0, `(.L_x_113) ;  /* 0x000000c000007945 */ /* 0x000fe20003800000 */
[----:B------:R-:W-:Y:S02]  /*71d0*/  CS2R R34, SRZ ;  /* 0x0000000000227805 */ /* 0x000fe4000001ff00 */
[----:B------:R-:W-:Y:S02]  /*71e0*/  CS2R R32, SRZ ;  /* 0x0000000000207805 */ /* 0x000fe4000001ff00 */
[----:B------:R-:W-:Y:S02]  /*71f0*/  CS2R R38, SRZ ;  /* 0x0000000000267805 */ /* 0x000fe4000001ff00 */
[----:B------:R-:W-:Y:S02]  /*7200*/  CS2R R36, SRZ ;  /* 0x0000000000247805 */ /* 0x000fe4000001ff00 */
[----:B------:R-:W-:Y:S02]  /*7210*/  CS2R R42, SRZ ;  /* 0x00000000002a7805 */ /* 0x000fe4000001ff00 */
[----:B------:R-:W-:Y:S02]  /*7220*/  CS2R R40, SRZ ;  /* 0x0000000000287805 */ /* 0x000fe4000001ff00 */
[----:B------:R-:W-:Y:S01]  /*7230*/  CS2R R44, SRZ ;  /* 0x00000000002c7805 */ /* 0x000fe2000001ff00 */
[----:B------:R-:W-:Y:S06]  /*7240*/  @P1 BRA `(.L_x_114) ;  /* 0x00000000000c1947 */ /* 0x000fec0003800000 */
[----:B------:R-:W-:Y:S04]  /*7250*/  SHF.L.U32 R3, R62, 0x1f, RZ ;  /* 0x0000001f3e037819 */ /* 0x000fe800000006ff */
[----:B------:R-:W1:Y:S02]  /*7260*/  SYNCS.PHASECHK.TRANS64.TRYWAIT P1, [UR43+0x30], R3 ;  /* 0x00003003ff0075a7 */ /* 0x000e64000802112b */
[----:B-1----:R-:W-:Y:S05]  /*7270*/  @!P1 BRA `(.L_x_115) ;  /* 0x0000002c00089947 */ /* 0x002fea0003800000 */
.L_x_114:
[----:B------:R-:W-:Y:S05]  /*7280*/  BSYNC B0 ;  /* 0x0000000000007941 */ /* 0x000fea0003800000 */
.L_x_113:
[----:B------:R-:W-:Y:S01]  /*7290*/  ISETP.NE.AND P1, PT, R72, RZ, PT ;  /* 0x000000ff4800720c */ /* 0x000fe20003f25270 */
[----:B------:R-:W-:Y:S11]  /*72a0*/  HFMA2 R70, -RZ, RZ, 0, 5.9604644775390625e-08 ;  /* 0x00000001ff467431 */ /* 0x000ff600000001ff */
[----:B------:R-:W-:Y:S01]  /*72b0*/  @!UPT UIADD3 URZ, UPT, UPT, URZ, URZ, URZ ;  /* 0x000000fffffff290 */ /* 0x000fe2000fffe0ff */
[----:B------:R2:W1:Y:S04]  /*72c0*/  @P1 LDS.128 R32, [R65] ;  /* 0x0000000041201984 */ /* 0x0004680000000c00 */
[----:B------:R2:W1:Y:S04]  /*72d0*/  @P1 LDS.128 R36, [R64+0x10] ;  /* 0x0000100040241984 */ /* 0x0004680000000c00 */
[----:B------:R2:W1:Y:S04]  /*72e0*/  @P1 LDS.128 R40, [R63+0x20] ;  /* 0x000020003f281984 */ /* 0x0004680000000c00 */
[----:B------:R2:W1:Y:S02]  /*72f0*/  @P1 LDS.128 R44, [R59+0x30] ;  /* 0x000030003b2c1984 */ /* 0x0004640000000c00 */
.L_x_112:
[----:B------:R-:W-:Y:S05]  /*7300*/  BSYNC B1 ;  /* 0x0000000000017941 */ /* 0x000fea0003800000 */
.L_x_111:
[----:B-1----:R-:W-:Y:S04]  /*7310*/  SHF.R.U32.HI R2, RZ, 0x15, R25 ;  /* 0x00000015ff027819 */ /* 0x002fe80000011619 */
[----:B------:R-:W-:Y:S01]  /*7320*/  LOP3.LUT P1, RZ, R2, 0x3, R52, 0x48, !PT ;  /* 0x0000000302ff7812 */ /* 0x000fe20007824834 */
[----:B------:R-:W-:Y:S01]  /*7330*/  @!UPT UIADD3 URZ, UPT, UPT, URZ, URZ, URZ ;  /* 0x000000fffffff290 */ /* 0x000fe2000fffe0ff */
[----:B----4-:R-:W-:Y:S11]  /*7340*/  @P0 BRA `(.L_x_116) ;  /* 0x0000000000080947 */ /* 0x010ff60003800000 */
[----:B------:R-:W1:Y:S02]  /*7350*/  SYNCS.PHASECHK.TRANS64.TRYWAIT P0, [R69+URZ+0xa0], R0 ;  /* 0x0000a000450075a7 */ /* 0x000e6400080011ff */
[----:B-1----:R-:W-:Y:S05]  /*7360*/  @!P0 BRA `(.L_x_117) ;  /* 0x0000002800e48947 */ /* 0x002fea0003800000 */
.L_x_116:
[----:B------:R-:W-:Y:S05]  /*7370*/  @!P1 BRA `(.L_x_118) ;  /* 0x0000000000409947 */ /* 0x000fea0003800000 */
[----:B------:R-:W4:Y:S01]  /*7380*/  LDCU.64 UR8, c[0x4][0x70] ;  /* 0x01000e00ff0877ac */ /* 0x000f220008000a00 */
[----:B------:R-:W-:Y:S01]  /*7390*/  MOV R3, 0x0 ;  /* 0x0000000000037802 */ /* 0x000fe20000000f00 */
[----:B------:R-:W-:Y:S02]  /*73a0*/  HFMA2 R12, -RZ, RZ, 0, 5.9604644775390625e-08 ;  /* 0x00000001ff0c7431 */ /* 0x000fe400000001ff */
[----:B------:R-:W-:Y:S02]  /*73b0*/  IMAD.MOV.U32 R8, RZ, RZ, 0x192 ;  /* 0x00000192ff087424 */ /* 0x000fe400078e00ff */
[----:B------:R-:W-:Y:S01]  /*73c0*/  IMAD.MOV.U32 R13, RZ, RZ, RZ ;  /* 0x000000ffff0d7224 */ /* 0x000fe200078e00ff */
[----:B------:R-:W5:Y:S01]  /*73d0*/  LDCU.64 UR6, c[0x4][0x78] ;  /* 0x01000f00ff0677ac */ /* 0x000f620008000a00 */
[----:B------:R-:W1:Y:S01]  /*73e0*/  LDC.64 R2, c[0x4][R3] ;  /* 0x0100000003027b82 */ /* 0x000e620000000a00 */
[----:B------:R-:W2:Y:S01]  /*73f0*/  LDCU.64 UR4, c[0x4][0x10] ;  /* 0x01000200ff0477ac */ /* 0x000ea20008000a00 */
[----:B----4-:R-:W-:Y:S01]  /*7400*/  MOV R5, UR9 ;  /* 0x0000000900057c02 */ /* 0x010fe20008000f00 */
[----:B------:R-:W-:Y:S01]  /*7410*/  IMAD.U32 R4, RZ, RZ, UR8 ;  /* 0x00000008ff047e24 */ /* 0x000fe2000f8e00ff */
[----:B-----5:R-:W-:Y:S01]  /*7420*/  MOV R7, UR7 ;  /* 0x0000000700077c02 */ /* 0x020fe20008000f00 */
[----:B------:R-:W-:Y:S01]  /*7430*/  IMAD.U32 R6, RZ, RZ, UR6 ;  /* 0x00000006ff067e24 */ /* 0x000fe2000f8e00ff */
[----:B--2---:R-:W-:Y:S01]  /*7440*/  MOV R11, UR5 ;  /* 0x00000005000b7c02 */ /* 0x004fe20008000f00 */
[----:B------:R-:W-:Y:S02]  /*7450*/  IMAD.U32 R10, RZ, RZ, UR4 ;  /* 0x00000004ff0a7e24 */ /* 0x000fe4000f8e00ff */
[----:B------:R-:W-:Y:S07]  /*7460*/  LEPC R20, `(.L_x_118) ;  /* 0x000000001014794e */ /* 0x000fee0000000000 */
[----:B-1-3--:R-:W-:Y:S05]  /*7470*/  CALL.ABS.NOINC R2 ;  /* 0x0000000002007343 */ /* 0x00afea0003c00000 */
.L_x_118:
[----:B------:R-:W-:Y:S05]  /*7480*/  WARPSYNC.ALL ;  /* 0x0000000000007948 */ /* 0x000fea0003800000 */
[----:B------:R-:W-:Y:S01]  /*7490*/  R2UR UR4, R25 ;  /* 0x00000000190472ca */ /* 0x000fe200000e0000 */
[----:B------:R-:W-:Y:S01]  /*74a0*/  BSSY.RECONVERGENT B0, `(.L_x_119) ;  /* 0x000003e000007945 */ /* 0x000fe20003800200 */
[----:B------:R-:W-:Y:S11]  /*74b0*/  ISETP.NE.AND P0, PT, R67, RZ, PT ;  /* 0x000000ff4300720c */ /* 0x000ff60003f05270 */
[----:B------:R-:W1:Y:S02]  /*74c0*/  LDTM.x16 R4, tmem[UR4] ;  /* 0x00000004000479ee */ /* 0x000e640008240000 */
[C---:B-1-3--:R-:W-:Y:S01]  /*74d0*/  FMUL R0, R24.reuse, R4 ;  /* 0x0000000418007220 */ /* 0x04afe20000400000 */
[C---:B------:R-:W-:Y:S01]  /*74e0*/  FMUL R2, R24.reuse, R5 ;  /* 0x0000000518027220 */ /* 0x040fe20000400000 */
[C---:B------:R-:W-:Y:S01]  /*74f0*/  FMUL R3, R24.reuse, R6 ;  /* 0x0000000618037220 */ /* 0x040fe20000400000 */
[C---:B------:R-:W-:Y:S01]  /*7500*/  FMUL R7, R24.reuse, R7 ;  /* 0x0000000718077220 */ /* 0x040fe20000400000 */
[C---:B------:R-:W-:Y:S01]  /*7510*/  FFMA R28, R27.reuse, R32, R0 ;  /* 0x000000201b1c7223 */ /* 0x040fe20000000000 */
        /* <DEDUP_REMOVED lines=10> */
[----:B------:R1:W-:Y:S01]  /*75c0*/  STS.128 [R65], R28 ;  /* 0x0000001c41007388 */ /* 0x0003e20000000c00 */
        /* <DEDUP_REMOVED lines=8> */
[----:B------:R1:W-:Y:S01]  /*7650*/  STS.128 [R64+0x10], R4 ;  /* 0x0000100440007388 */ /* 0x0003e20000000c00 */
[C---:B------:R-:W-:Y:S01]  /*7660*/  FMUL R13, R24.reuse, R17 ;  /* 0x00000011180d7220 */ /* 0x040fe20000400000 */
[C---:B------:R-:W-:Y:S01]  /*7670*/  FFMA R10, R27.reuse, R42, R10 ;  /* 0x0000002a1b0a7223 */ /* 0x040fe2000000000a */
[C---:B------:R-:W-:Y:S01]  /*7680*/  FMUL R14, R24.reuse, R18 ;  /* 0x00000012180e7220 */ /* 0x040fe20000400000 */
[C---:B------:R-:W-:Y:S01]  /*7690*/  FFMA R11, R27.reuse, R43, R15 ;  /* 0x0000002b1b0b7223 */ /* 0x040fe2000000000f */
[----:B------:R-:W-:Y:S01]  /*76a0*/  FMUL R19, R24, R19 ;  /* 0x0000001318137220 */ /* 0x000fe20000400000 */
[C---:B------:R-:W-:Y:S01]  /*76b0*/  FFMA R12, R27.reuse, R44, R12 ;  /* 0x0000002c1b0c7223 */ /* 0x040fe2000000000c */
[C---:B------:R-:W-:Y:S01]  /*76c0*/  FFMA R13, R27.reuse, R45, R13 ;  /* 0x0000002d1b0d7223 */ /* 0x040fe2000000000d */
[C---:B------:R-:W-:Y:S01]  /*76d0*/  FFMA R14, R27.reuse, R46, R14 ;  /* 0x0000002e1b0e7223 */ /* 0x040fe2000000000e */
[----:B------:R1:W-:Y:S01]  /*76e0*/  STS.128 [R63+0x20], R8 ;  /* 0x000020083f007388 */ /* 0x0003e20000000c00 */
[----:B------:R-:W-:Y:S05]  /*76f0*/  FFMA R15, R27, R47, R19 ;  /* 0x0000002f1b0f7223 */ /* 0x000fea0000000013 */
[----:B------:R1:W-:Y:S01]  /*7700*/  STS.128 [R59+0x30], R12 ;  /* 0x0000300c3b007388 */ /* 0x0003e20000000c00 */
[----:B------:R-:W-:Y:S01]  /*7710*/  @!PT LDS RZ, [RZ] ;  /* 0x00000000fffff984 */ /* 0x000fe20000000800 */
[----:B------:R-:W-:Y:S01]  /*7720*/  @!PT LDS RZ, [RZ] ;  /* 0x00000000fffff984 */ /* 0x000fe20000000800 */
[----:B------:R-:W-:Y:S01]  /*7730*/  @!PT LDS RZ, [RZ] ;  /* 0x00000000fffff984 */ /* 0x000fe20000000800 */
[----:B------:R-:W-:Y:S01]  /*7740*/  @!PT LDS RZ, [RZ] ;  /* 0x00000000fffff984 */ /* 0x000fe20000000800 */
[----:B------:R3:W-:Y:S06]  /*7750*/  MEMBAR.ALL.CTA ;  /* 0x0000000000007992 */ /* 0x0007ec0000008000 */
[----:B---3--:R-:W3:Y:S02]  /*7760*/  FENCE.VIEW.ASYNC.S ;  /* 0x00000000000073c6 */ /* 0x008ee40000000000 */
[----:B---3--:R-:W-:Y:S06]  /*7770*/  BAR.SYNC.DEFER_BLOCKING 0x1, 0x80 ;  /* 0x0042000000007b1d */ /* 0x008fec0000010000 */
[----:B------:R-:W-:Y:S05]  /*7780*/  @P0 BRA `(.L_x_120) ;  /* 0x00000000003c0947 */ /* 0x000fea0003800000 */
[----:B------:R-:W3:Y:S01]  /*7790*/  LDCU.64 UR6, c[0x0][0x348] ;  /* 0x00006900ff0677ac */ /* 0x000ee20008000a00 */
[----:B------:R-:W-:Y:S01]  /*77a0*/  UIADD3 UR4, UPT, UPT, UR43, 0x200, URZ ;  /* 0x000002002b047890 */ /* 0x000fe2000fffe0ff */
[----:B------:R-:W-:Y:S01]  /*77b0*/  UMOV UR47, UR60 ;  /* 0x0000003c002f7c82 */ /* 0x000fe20008000000 */
[----:B------:R-:W-:Y:S02]  /*77c0*/  UIADD3 UR9, UPT, UPT, UR45, 0x40, URZ ;  /* 0x000000402d097890 */ /* 0x000fe4000fffe0ff */
[----:B------:R-:W-:Y:S02]  /*77d0*/  UIADD3 UR8, UPT, UPT, UR43, 0x1200, URZ ;  /* 0x000012002b087890 */ /* 0x000fe4000fffe0ff */
[----:B------:R-:W-:Y:S01]  /*77e0*/  MOV R56, UR4 ;  /* 0x0000000400387c02 */ /* 0x000fe20008000f00 */
[----:B------:R-:W-:Y:S01]  /*77f0*/  UMOV UR10, UR46 ;  /* 0x0000002e000a7c82 */ /* 0x000fe20008000000 */
[----:B------:R-:W-:Y:S02]  /*7800*/  UMOV UR11, UR60 ;  /* 0x0000003c000b7c82 */ /* 0x000fe40008000000 */
[----:B------:R-:W-:Y:S01]  /*7810*/  R2UR UR44, R56 ;  /* 0x00000000382c72ca */ /* 0x000fe200000e0000 */
[----:B---3--:R-:W-:Y:S04]  /*7820*/  UIADD3 UR4, UP0, UPT, UR6, 0x680, URZ ;  /* 0x0000068006047890 */ /* 0x008fe8000ff1e0ff */
[----:B------:R-:W-:Y:S09]  /*7830*/  UIADD3.X UR5, UPT, UPT, URZ, UR7, URZ, UP0, !UPT ;  /* 0x00000007ff057290 */ /* 0x000ff200087fe4ff */
[----:B------:R3:W-:Y:S01]  /*7840*/  UTMASTG.3D [UR44], [UR4] ;  /* 0x0000002c040073b5 */ /* 0x0007e20008010000 */
[----:B------:R3:W-:Y:S01]  /*7850*/  UTMASTG.3D [UR8], [UR4] ;  /* 0x00000008040073b5 */ /* 0x0007e20008010000 */
[----:B------:R0:W-:Y:S01]  /*7860*/  UTMACMDFLUSH ;  /* 0x00000000000079b7 */ /* 0x0001e20000000000 */
[----:B---3--:R-:W-:Y:S04]  /*7870*/  DEPBAR.LE SB0, 0x1 ;  /* 0x000080400000791a */ /* 0x008fe80000000000 */
.L_x_120:
[----:B------:R-:W-:Y:S05]  /*7880*/  BSYNC.RECONVERGENT B0 ;  /* 0x0000000000007941 */ /* 0x000fea0003800200 */
.L_x_119:
[----:B------:R-:W-:Y:S01]  /*7890*/  BAR.SYNC.DEFER_BLOCKING 0x1, 0x80 ;  /* 0x0042000000007b1d */ /* 0x000fe20000010000 */
[----:B------:R-:W-:Y:S01]  /*78a0*/  ISETP.NE.AND P1, PT, R68, RZ, PT ;  /* 0x000000ff4400720c */ /* 0x000fe20003f25270 */
[----:B------:R-:W-:Y:S01]  /*78b0*/  UISETP.NE.AND UP0, UPT, UR49, URZ, UPT ;  /* 0x000000ff3100728c */ /* 0x000fe2000bf05270 */
[----:B------:R-:W-:Y:S11]  /*78c0*/  LEA R2, R70, UR43, 0x3 ;  /* 0x0000002b46027c11 */ /* 0x000ff6000f8e18ff */
[----:B------:R-:W-:Y:S01]  /*78d0*/  @P1 SHF.L.U32 R3, R62, 0x1f, RZ ;  /* 0x0000001f3e031819 */ /* 0x000fe200000006ff */
[----:B------:R-:W-:Y:S06]  /*78e0*/  BRA.U !UP0, `(.L_x_121) ;  /* 0x0000000108247547 */ /* 0x000fec000b800000 */
[----:B-1----:R-:W-:Y:S01]  /*78f0*/  IMAD.U32 R4, RZ, RZ, UR48 ;  /* 0x00000030ff047e24 */ /* 0x002fe2000f8e00ff */
[----:B------:R-:W-:Y:S01]  /*7900*/  MOV R0, UR61 ;  /* 0x0000003d00007c02 */ /* 0x000fe20008000f00 */
[----:B------:R-:W-:Y:S03]  /*7910*/  UIADD3 UR4, UPT, UPT, UR48, 0x1, URZ ;  /* 0x0000000130047890 */ /* 0x000fe6000fffe0ff */
[----:B------:R-:W-:Y:S01]  /*7920*/  @P1 LEA R4, R4, UR43, 0x3 ;  /* 0x0000002b04041c11 */ /* 0x000fe2000f8e18ff */
[----:B------:R-:W-:Y:S04]  /*7930*/  UISETP.NE.AND UP0, UPT, UR4, 0x4, UPT ;  /* 0x000000040400788c */ /* 0x000fe8000bf05270 */
[----:B------:R-:W-:Y:S01]  /*7940*/  @P1 VIADD R4, R4, 0x50 ;  /* 0x0000005004041836 */ /* 0x000fe20000000000 */
[----:B------:R-:W-:Y:S04]  /*7950*/  USEL UR48, UR4, URZ, UP0 ;  /* 0x000000ff04307287 */ /* 0x000fe80008000000 */
[----:B------:R-:W-:Y:S04]  /*7960*/  @P1 PRMT R0, R0, 0x654, R4 ;  /* 0x0000065400001816 */ /* 0x000fe80000000004 */
[----:B------:R3:W-:Y:S04]  /*7970*/  @P1 SYNCS.ARRIVE.TRANS64.RED.A1T0 RZ, [R0+URZ], RZ ;  /* 0x000000ff00ff19a7 */ /* 0x0007e800081004ff */
.L_x_121:
[----:B------:R-:W4:Y:S01]  /*7980*/  @P1 SYNCS.PHASECHK.TRANS64.TRYWAIT P0, [R2+URZ+0x30], R3 ;  /* 0x00003003020015a7 */ /* 0x000f2200080011ff */
[----:B------:R-:W-:Y:S01]  /*7990*/  BSSY B1, `(.L_x_122) ;  /* 0x0000016000017945 */ /* 0x000fe20003800000 */
[----:B----4-:R-:W-:Y:S03]  /*79a0*/  @P1 SEL R71, RZ, 0x1, !P0 ;  /* 0x00000001ff471807 */ /* 0x010fe60004000000 */
[----:B------:R-:W-:Y:S05]  /*79b0*/  @!P1 BRA `(.L_x_123) ;  /* 0x00000000004c9947 */ /* 0x000fea0003800000 */
[----:B------:R-:W-:Y:S01]  /*79c0*/  ISETP.NE.AND P0, PT, R71, RZ, PT ;  /* 0x000000ff4700720c */ /* 0x000fe20003f05270 */
[----:B------:R-:W-:Y:S01]  /*79d0*/  BSSY B0, `(.L_x_124) ;  /* 0x000000b000007945 */ /* 0x000fe20003800000 */
[----:B------:R-:W-:Y:S11]  /*79e0*/  ISETP.NE.AND P1, PT, R72, RZ, PT ;  /* 0x000000ff4800720c */ /* 0x000ff60003f25270 */
[----:B------:R-:W-:Y:S02]  /*79f0*/  @!UPT UIADD3 URZ, UPT, UPT, URZ, URZ, URZ ;  /* 0x000000fffffff290 */ /* 0x000fe4000fffe0ff */
[C---:B-1----:R-:W-:Y:S01]  /*7a00*/  @P1 IMAD R6, R70.reuse, 0x2000, R65 ;  /* 0x0000200046061824 */ /* 0x042fe200078e0241 */
[C---:B------:R-:W-:Y:S01]  /*7a10*/  @P1 LEA R4, R70.reuse, R63, 0xd ;  /* 0x0000003f46041211 */ /* 0x040fe200078e68ff */
[C---:B------:R-:W-:Y:S02]  /*7a20*/  @P1 IMAD R5, R70.reuse, 0x2000, R64 ;  /* 0x0000200046051824 */ /* 0x040fe400078e0240 */
[----:B------:R-:W-:Y:S01]  /*7a30*/  @P1 IMAD R3, R70, 0x2000, R59 ;  /* 0x0000200046031824 */ /* 0x000fe200078e023b */
[----:B------:R-:W-:Y:S06]  /*7a40*/  @P0 BRA `(.L_x_125) ;  /* 0x00000000000c0947 */ /* 0x000fec0003800000 */
[----:B---3--:R-:W-:Y:S04]  /*7a50*/  SHF.L.U32 R0, R62, 0x1f, RZ ;  /* 0x0000001f3e007819 */ /* 0x008fe800000006ff */
[----:B------:R-:W1:Y:S02]  /*7a60*/  SYNCS.PHASECHK.TRANS64.TRYWAIT P0, [R2+URZ+0x30], R0 ;  /* 0x00003000020075a7 */ /* 0x000e6400080011ff */
[----:B-1----:R-:W-:Y:S05]  /*7a70*/  @!P0 BRA `(.L_x_126) ;  /* 0x0000002400348947 */ /* 0x002fea0003800000 */
.L_x_125:
[----:B------:R-:W-:Y:S05]  /*7a80*/  BSYNC B0 ;  /* 0x0000000000007941 */ /* 0x000fea0003800000 */
.L_x_124:
[----:B------:R-:W-:Y:S02]  /*7a90*/  ISETP.NE.AND P0, PT, R72, RZ, PT ;  /* 0x000000ff4800720c */ /* 0x000fe40003f05270 */
[----:B------:R-:W-:Y:S11]  /*7aa0*/  IADD3 R70, PT, PT, R70, 0x1, RZ ;  /* 0x0000000146467810 */ /* 0x000ff60007ffe0ff */
[----:B------:R4:W1:Y:S04]  /*7ab0*/  @P0 LDS.128 R32, [R6] ;  /* 0x0000000006200984 */ /* 0x0008680000000c00 */
[----:B------:R4:W1:Y:S04]  /*7ac0*/  @P0 LDS.128 R36, [R5+0x10] ;  /* 0x0000100005240984 */ /* 0x0008680000000c00 */
[----:B------:R4:W1:Y:S04]  /*7ad0*/  @P0 LDS.128 R40, [R4+0x20] ;  /* 0x0000200004280984 */ /* 0x0008680000000c00 */
[----:B------:R4:W1:Y:S02]  /*7ae0*/  @P0 LDS.128 R44, [R3+0x30] ;  /* 0x00003000032c0984 */ /* 0x0008640000000c00 */
.L_x_123:
[----:B------:R-:W-:Y:S05]  /*7af0*/  BSYNC B1 ;  /* 0x0000000000017941 */ /* 0x000fea0003800000 */
.L_x_122:
[----:B-1-3--:R-:W-:Y:S05]  /*7b00*/  VIADD R0, R25, 0x10 ;  /* 0x0000001019007836 */ /* 0x00afea0000000000 */
[----:B------:R-:W-:Y:S04]  /*7b10*/  SHF.R.U32.HI R0, RZ, 0x15, R0 ;  /* 0x00000015ff007819 */ /* 0x000fe80000011600 */
[----:B------:R-:W-:Y:S11]  /*7b20*/  LOP3.LUT P0, RZ, R0, 0x3, R52, 0x48, !PT ;  /* 0x0000000300ff7812 */ /* 0x000ff60007804834 */
[----:B------:R-:W-:Y:S02]  /*7b30*/  @!UPT UIADD3 URZ, UPT, UPT, URZ, URZ, URZ ;  /* 0x000000fffffff290 */ /* 0x000fe4000fffe0ff */
[----:B------:R-:W-:Y:S05]  /*7b40*/  @!P0 BRA `(.L_x_127) ;  /* 0x0000000000408947 */ /* 0x000fea0003800000 */
[----:B------:R-:W1:Y:S01]  /*7b50*/  LDCU.64 UR8, c[0x4][0x70] ;  /* 0x01000e00ff0877ac */ /* 0x000e620008000a00 */
[----:B----4-:R-:W-:Y:S01]  /*7b60*/  MOV R3, 0x0 ;  /* 0x0000000000037802 */ /* 0x010fe20000000f00 */
[----:B------:R-:W-:Y:S02]  /*7b70*/  HFMA2 R12, -RZ, RZ, 0, 5.9604644775390625e-08 ;  /* 0x00000001ff0c7431 */ /* 0x000fe400000001ff */
[----:B------:R-:W-:Y:S02]  /*7b80*/  IMAD.MOV.U32 R8, RZ, RZ, 0x192 ;  /* 0x00000192ff087424 */ /* 0x000fe400078e00ff */
[----:B------:R-:W-:Y:S01]  /*7b90*/  IMAD.MOV.U32 R13, RZ, RZ, RZ ;  /* 0x000000ffff0d7224 */ /* 0x000fe200078e00ff */
[----:B------:R-:W3:Y:S01]  /*7ba0*/  LDCU.64 UR6, c[0x4][0x78] ;  /* 0x01000f00ff0677ac */ /* 0x000ee20008000a00 */
[----:B------:R-:W4:Y:S01]  /*7bb0*/  LDC.64 R2, c[0x4][R3] ;  /* 0x0100000003027b82 */ /* 0x000f220000000a00 */
[----:B------:R-:W5:Y:S01]  /*7bc0*/  LDCU.64 UR4, c[0x4][0x10] ;  /* 0x01000200ff0477ac */ /* 0x000f620008000a00 */
[----:B-1----:R-:W-:Y:S01]  /*7bd0*/  MOV R5, UR9 ;  /* 0x0000000900057c02 */ /* 0x002fe20008000f00 */
[----:B------:R-:W-:Y:S01]  /*7be0*/  IMAD.U32 R4, RZ, RZ, UR8 ;  /* 0x00000008ff047e24 */ /* 0x000fe2000f8e00ff */
[----:B---3--:R-:W-:Y:S01]  /*7bf0*/  MOV R7, UR7 ;  /* 0x0000000700077c02 */ /* 0x008fe20008000f00 */
[----:B------:R-:W-:Y:S01]  /*7c00*/  IMAD.U32 R6, RZ, RZ, UR6 ;  /* 0x00000006ff067e24 */ /* 0x000fe2000f8e00ff */
[----:B-----5:R-:W-:Y:S01]  /*7c10*/  MOV R11, UR5 ;  /* 0x00000005000b7c02 */ /* 0x020fe20008000f00 */
[----:B------:R-:W-:Y:S02]  /*7c20*/  IMAD.U32 R10, RZ, RZ, UR4 ;  /* 0x00000004ff0a7e24 */ /* 0x000fe4000f8e00ff */
[----:B------:R-:W-:Y:S07]  /*7c30*/  LEPC R20, `(.L_x_127) ;  /* 0x000000001014794e */ /* 0x000fee0000000000 */
[----:B--2-4-:R-:W-:Y:S05]  /*7c40*/  CALL.ABS.NOINC R2 ;  /* 0x0000000002007343 */ /* 0x014fea0003c00000 */
.L_x_127:
[----:B------:R-:W-:Y:S05]  /*7c50*/  WARPSYNC.ALL ;  /* 0x0000000000007948 */ /* 0x000fea0003800000 */
[----:B------:R-:W-:Y:S01]  /*7c60*/  R2UR UR4, R25 ;  /* 0x00000000190472ca */ /* 0x000fe200000e0000 */
[----:B------:R-:W-:Y:S01]  /*7c70*/  BSSY.RECONVERGENT B0, `(.L_x_128) ;  /* 0x0000046000007945 */ /* 0x000fe20003800200 */
[----:B------:R-:W-:Y:S02]  /*7c80*/  ISETP.NE.AND P6, PT, R68, RZ, PT ;  /* 0x000000ff4400720c */ /* 0x000fe40003fc5270 */
[----:B------:R-:W-:Y:S02]  /*7c90*/  ISETP.NE.AND P0, PT, R67, RZ, PT ;  /* 0x000000ff4300720c */ /* 0x000fe40003f05270 */
[----:B------:R-:W-:Y:S07]  /*7ca0*/  MOV R20, UR48 ;  /* 0x0000003000147c02 */ /* 0x000fee0008000f00 */
[----:B----4-:R-:W1:Y:S02]  /*7cb0*/  LDTM.x16 R4, tmem[UR4+0x10] ;  /* 0x00001004000479ee */ /* 0x010e640008240000 */
[----:B------:R-:W-:Y:S01]  /*7cc0*/  @P6 LEA R20, R20, UR43, 0x3 ;  /* 0x0000002b14146c11 */ /* 0x000fe2000f8e18ff */
[C---:B-1----:R-:W-:Y:S01]  /*7cd0*/  FMUL R0, R24.reuse, R4 ;  /* 0x0000000418007220 */ /* 0x042fe20000400000 */
        /* <DEDUP_REMOVED lines=33> */
[----:B------:R-:W-:Y:S01]  /*7ef0*/  FFMA R15, R27, R47, R19 ;  /* 0x0000002f1b0f7223 */ /* 0x000fe20000000013 */
[----:B------:R-:W-:Y:S02]  /*7f00*/  MOV R16, UR61 ;  /* 0x0000003d00107c02 */ /* 0x000fe40008000f00 */
[----:B------:R-:W-:Y:S02]  /*7f10*/  @P6 IADD3 R17, PT, PT, R20, 0x50, RZ ;  /* 0x0000005014116810 */ /* 0x000fe40007ffe0ff */
[----:B------:R1:W-:Y:S01]  /*7f20*/  STS.128 [R59+0x2030], R12 ;  /* 0x0020300c3b007388 */ /* 0x0003e20000000c00 */
[----:B------:R-:W-:Y:S02]  /*7f30*/  LEA R0, R70, UR43, 0x3 ;  /* 0x0000002b46007c11 */ /* 0x000fe4000f8e18ff */
[----:B------:R-:W-:Y:S01]  /*7f40*/  @P6 PRMT R16, R16, 0x654, R17 ;  /* 0x0000065410106816 */ /* 0x000fe20000000011 */
[----:B------:R-:W-:Y:S01]  /*7f50*/  @!PT LDS RZ, [RZ] ;  /* 0x00000000fffff984 */ /* 0x000fe20000000800 */
[----:B------:R-:W-:Y:S01]  /*7f60*/  @!PT LDS RZ, [RZ] ;  /* 0x00000000fffff984 */ /* 0x000fe20000000800 */
[----:B------:R-:W-:Y:S01]  /*7f70*/  @!PT LDS RZ, [RZ] ;  /* 0x00000000fffff984 */ /* 0x000fe20000000800 */
[----:B------:R-:W-:Y:S01]  /*7f80*/  @!PT LDS RZ, [RZ] ;  /* 0x00000000fffff984 */ /* 0x000fe20000000800 */
[----:B------:R3:W-:Y:S06]  /*7f90*/  MEMBAR.ALL.CTA ;  /* 0x0000000000007992 */ /* 0x0007ec0000008000 */
[----:B---3--:R-:W3:Y:S01]  /*7fa0*/  FENCE.VIEW.ASYNC.S ;  /* 0x00000000000073c6 */ /* 0x008ee20000000000 */
[----:B------:R-:W-:Y:S01]  /*7fb0*/  @P6 SHF.L.U32 R2, R62, 0x1f, RZ ;  /* 0x0000001f3e026819 */ /* 0x000fe200000006ff */
[----:B---3--:R-:W-:Y:S06]  /*7fc0*/  BAR.SYNC.DEFER_BLOCKING 0x1, 0x80 ;  /* 0x0042000000007b1d */ /* 0x008fec0000010000 */
[----:B------:R-:W-:Y:S05]  /*7fd0*/  @P0 BRA `(.L_x_129) ;  /* 0x00000000003c0947 */ /* 0x000fea0003800000 */
[----:B------:R-:W3:Y:S01]  /*7fe0*/  LDCU.64 UR6, c[0x0][0x348] ;  /* 0x00006900ff0677ac */ /* 0x000ee20008000a00 */
[----:B------:R-:W-:Y:S02]  /*7ff0*/  UIADD3 UR13, UPT, UPT, UR45, 0x10, URZ ;  /* 0x000000102d0d7890 */ /* 0x000fe4000fffe0ff */
[----:B------:R-:W-:Y:S01]  /*8000*/  UIADD3 UR12, UPT, UPT, UR43, 0x2200, URZ ;  /* 0x000022002b0c7890 */ /* 0x000fe2000fffe0ff */
[----:B------:R-:W-:Y:S01]  /*8010*/  UMOV UR14, UR46 ;  /* 0x0000002e000e7c82 */ /* 0x000fe20008000000 */
[----:B------:R-:W-:Y:S01]  /*8020*/  UMOV UR15, UR60 ;  /* 0x0000003c000f7c82 */ /* 0x000fe20008000000 */
[----:B------:R-:W-:Y:S02]  /*8030*/  UIADD3 UR9, UPT, UPT, UR45, 0x50, URZ ;  /* 0x000000502d097890 */ /* 0x000fe4000fffe0ff */
[----:B------:R-:W-:Y:S01]  /*8040*/  UIADD3 UR8, UPT, UPT, UR43, 0x3200, URZ ;  /* 0x000032002b087890 */ /* 0x000fe2000fffe0ff */
[----:B------:R-:W-:Y:S01]  /*8050*/  UMOV UR10, UR46 ;  /* 0x0000002e000a7c82 */ /* 0x000fe20008000000 */
[----:B------:R-:W-:Y:S01]  /*8060*/  UMOV UR11, UR60 ;  /* 0x0000003c000b7c82 */ /* 0x000fe20008000000 */
[----:B---3--:R-:W-:Y:S04]  /*8070*/  UIADD3 UR4, UP0, UPT, UR6, 0x680, URZ ;  /* 0x0000068006047890 */ /* 0x008fe8000ff1e0ff */
[----:B------:R-:W-:Y:S09]  /*8080*/  UIADD3.X UR5, UPT, UPT, URZ, UR7, URZ, UP0, !UPT ;  /* 0x00000007ff057290 */ /* 0x000ff200087fe4ff */
[----:B------:R3:W-:Y:S01]  /*8090*/  UTMASTG.3D [UR12], [UR4] ;  /* 0x0000000c040073b5 */ /* 0x0007e20008010000 */
[----:B------:R3:W-:Y:S01]  /*80a0*/  UTMASTG.3D [UR8], [UR4] ;  /* 0x00000008040073b5 */ /* 0x0007e20008010000 */
[----:B------:R0:W-:Y:S01]  /*80b0*/  UTMACMDFLUSH ;  /* 0x00000000000079b7 */ /* 0x0001e20000000000 */
[----:B---3--:R-:W-:Y:S04]  /*80c0*/  DEPBAR.LE SB0, 0x1 ;  /* 0x000080400000791a */ /* 0x008fe80000000000 */
.L_x_129:
[----:B------:R-:W-:Y:S05]  /*80d0*/  BSYNC.RECONVERGENT B0 ;  /* 0x0000000000007941 */ /* 0x000fea0003800200 */
.L_x_128:
[----:B------:R-:W-:Y:S01]  /*80e0*/  BAR.SYNC.DEFER_BLOCKING 0x1, 0x80 ;  /* 0x0042000000007b1d */ /* 0x000fe20000010000 */
[----:B------:R-:W-:Y:S04]  /*80f0*/  UIADD3 UR4, UPT, UPT, UR48, 0x1, URZ ;  /* 0x0000000130047890 */ /* 0x000fe8000fffe0ff */
[----:B------:R-:W-:Y:S04]  /*8100*/  UISETP.NE.AND UP0, UPT, UR4, 0x4, UPT ;  /* 0x000000040400788c */ /* 0x000fe8000bf05270 */
[----:B------:R-:W-:Y:S01]  /*8110*/  USEL UR44, UR4, URZ, UP0 ;  /* 0x000000ff042c7287 */ /* 0x000fe20008000000 */
[----:B------:R3:W-:Y:S01]  /*8120*/  @P6 SYNCS.ARRIVE.TRANS64.RED.A1T0 RZ, [R16+URZ], RZ ;  /* 0x000000ff10ff69a7 */ /* 0x0007e200081004ff */
[----:B------:R-:W-:Y:S01]  /*8130*/  BSSY B1, `(.L_x_130) ;  /* 0x0000017000017945 */ /* 0x000fe20003800000 */
[----:B------:R-:W4:Y:S02]  /*8140*/  @P6 SYNCS.PHASECHK.TRANS64.TRYWAIT P0, [R0+URZ+0x30], R2 ;  /* 0x00003002000065a7 */ /* 0x000f2400080011ff */
[----:B----4-:R-:W-:Y:S01]  /*8150*/  @P6 SEL R71, RZ, 0x1, !P0 ;  /* 0x00000001ff476807 */ /* 0x010fe20004000000 */
[----:B---3--:R-:W-:Y:S06]  /*8160*/  @!P6 BRA `(.L_x_131) ;  /* 0x00000000004ce947 */ /* 0x008fec0003800000 */
        /* <DEDUP_REMOVED lines=9> */
[----:B------:R-:W-:Y:S04]  /*8200*/  SHF.L.U32 R6, R62, 0x1f, RZ ;  /* 0x0000001f3e067819 */ /* 0x000fe800000006ff */
[----:B------:R-:W1:Y:S02]  /*8210*/  SYNCS.PHASECHK.TRANS64.TRYWAIT P0, [R0+URZ+0x30], R6 ;  /* 0x00003006000075a7 */ /* 0x000e6400080011ff */
[----:B-1----:R-:W-:Y:S05]  /*8220*/  @!P0 BRA `(.L_x_134) ;  /* 0x0000001c005c8947 */ /* 0x002fea0003800000 */
.L_x_133:
[----:B------:R-:W-:Y:S05]  /*8230*/  BSYNC B0 ;  /* 0x0000000000007941 */ /* 0x000fea0003800000 */
.L_x_132:
[----:B------:R-:W-:Y:S02]  /*8240*/  ISETP.NE.AND P0, PT, R72, RZ, PT ;  /* 0x000000ff4800720c */ /* 0x000fe40003f05270 */
[----:B------:R-:W-:Y:S11]  /*8250*/  IADD3 R70, PT, PT, R70, 0x1, RZ ;  /* 0x0000000146467810 */ /* 0x000ff60007ffe0ff */
[----:B------:R3:W4:Y:S04]  /*8260*/  @P0 LDS.128 R32, [R5] ;  /* 0x0000000005200984 */ /* 0x0007280000000c00 */
[----:B------:R3:W1:Y:S04]  /*8270*/  @P0 LDS.128 R36, [R4+0x10] ;  /* 0x0000100004240984 */ /* 0x0006680000000c00 */
[----:B------:R3:W1:Y:S04]  /*8280*/  @P0 LDS.128 R40, [R3+0x20] ;  /* 0x0000200003280984 */ /* 0x0006680000000c00 */
[----:B------:R3:W1:Y:S02]  /*8290*/  @P0 LDS.128 R44, [R2+0x30] ;  /* 0x00003000022c0984 */ /* 0x0006640000000c00 */
.L_x_131:
[----:B------:R-:W-:Y:S05]  /*82a0*/  BSYNC B1 ;  /* 0x0000000000017941 */ /* 0x000fea0003800000 */
.L_x_130:
[----:B-1----:R-:W-:Y:S05]  /*82b0*/  VIADD R0, R25, 0x20 ;  /* 0x0000002019007836 */ /* 0x002fea0000000000 */
[----:B------:R-:W-:Y:S04]  /*82c0*/  SHF.R.U32.HI R0, RZ, 0x15, R0 ;  /* 0x00000015ff007819 */ /* 0x000fe80000011600 */
[----:B------:R-:W-:Y:S11]  /*82d0*/  LOP3.LUT P0, RZ, R0, 0x3, R52, 0x48, !PT ;  /* 0x0000000300ff7812 */ /* 0x000ff60007804834 */
[----:B------:R-:W-:Y:S02]  /*82e0*/  @!UPT UIADD3 URZ, UPT, UPT, URZ, URZ, URZ ;  /* 0x000000fffffff290 */ /* 0x000fe4000fffe0ff */
[----:B------:R-:W-:Y:S05]  /*82f0*/  @!P0 BRA `(.L_x_135) ;  /* 0x0000000000408947 */ /* 0x000fea0003800000 */
[----:B------:R-:W1:Y:S01]  /*8300*/  LDCU.64 UR8, c[0x4][0x70] ;  /* 0x01000e00ff0877ac */ /* 0x000e620008000a00 */
[----:B---3--:R-:W-:Y:S01]  /*8310*/  MOV R3, 0x0 ;  /* 0x0000000000037802 */ /* 0x008fe20000000f00 */
[----:B------:R-:W-:Y:S02]  /*8320*/  HFMA2 R12, -RZ, RZ, 0, 5.9604644775390625e-08 ;  /* 0x00000001ff0c7431 */ /* 0x000fe400000001ff */
[----:B------:R-:W-:Y:S02]  /*8330*/  IMAD.MOV.U32 R8, RZ, RZ, 0x192 ;  /* 0x00000192ff087424 */ /* 0x000fe400078e00ff */
[----:B------:R-:W-:Y:S01]  /*8340*/  IMAD.MOV.U32 R13, RZ, RZ, RZ ;  /* 0x000000ffff0d7224 */ /* 0x000fe200078e00ff */
[----:B------:R-:W3:Y:S01]  /*8350*/  LDCU.64 UR6, c[0x4][0x78] ;  /* 0x01000f00ff0677ac */ /* 0x000ee20008000a00 */
[----:B------:R-:W2:Y:S01]  /*8360*/  LDC.64 R2, c[0x4][R3] ;  /* 0x0100000003027b82 */ /* 0x000ea20000000a00 */
        /* <DEDUP_REMOVED lines=9> */
.L_x_135:
[----:B------:R-:W-:Y:S05]  /*8400*/  WARPSYNC.ALL ;  /* 0x0000000000007948 */ /* 0x000fea0003800000 */
[----:B------:R-:W-:Y:S01]  /*8410*/  R2UR UR4, R25 ;  /* 0x00000000190472ca */ /* 0x000fe200000e0000 */
[----:B------:R-:W-:Y:S01]  /*8420*/  BSSY.RECONVERGENT B0, `(.L_x_136) ;  /* 0x0000046000007945 */ /* 0x000fe20003800200 */
[----:B------:R-:W-:Y:S02]  /*8430*/  ISETP.NE.AND P6, PT, R68, RZ, PT ;  /* 0x000000ff4400720c */ /* 0x000fe40003fc5270 */
[----:B------:R-:W-:Y:S02]  /*8440*/  ISETP.NE.AND P0, PT, R67, RZ, PT ;  /* 0x000000ff4300720c */ /* 0x000fe40003f05270 */
[----:B------:R-:W-:Y:S07]  /*8450*/  MOV R20, UR44 ;  /* 0x0000002c00147c02 */ /* 0x000fee0008000f00 */
[----:B---3--:R-:W1:Y:S02]  /*8460*/  LDTM.x16 R4, tmem[UR4+0x20] ;  /* 0x00002004000479ee */ /* 0x008e640008240000 */
[----:B------:R-:W-:Y:S01]  /*8470*/  @P6 LEA R20, R20, UR43, 0x3 ;  /* 0x0000002b14146c11 */ /* 0x000fe2000f8e18ff */
[C---:B-1----:R-:W-:Y:S01]  /*8480*/  FMUL R0, R24.reuse, R4 ;  /* 0x0000000418007220 */ /* 0x042fe20000400000 */
[C---:B------:R-:W-:Y:S01]  /*8490*/  FMUL R2, R24.reuse, R5 ;  /* 0x0000000518027220 */ /* 0x040fe20000400000 */
[C---:B------:R-:W-:Y:S01]  /*84a0*/  FMUL R3, R24.reuse, R6 ;  /* 0x0000000618037220 */ /* 0x040fe20000400000 */
[C---:B------:R-:W-:Y:S01]  /*84b0*/  FMUL R7, R24.reuse, R7 ;  /* 0x0000000718077220 */ /* 0x040fe20000400000 */
[C---:B----4-:R-:W-:Y:S01]  /*84c0*/  FFMA R28, R27.reuse, R32, R0 ;  /* 0x000000201b1c7223 */ /* 0x050fe20000000000 */
        /* <DEDUP_REMOVED lines=59> */
.L_x_137:
[----:B------:R-:W-:Y:S05]  /*8880*/  BSYNC.RECONVERGENT B0 ;  /* 0x0000000000007941 */ /* 0x000fea0003800200 */
.L_x_136:
        /* <DEDUP_REMOVED lines=21> */
.L_x_141:
[----:B------:R-:W-:Y:S05]  /*89e0*/  BSYNC B0 ;  /* 0x0000000000007941 */ /* 0x000fea0003800000 */
.L_x_140:
[----:B------:R-:W-:Y:S11]  /*89f0*/  ISETP.NE.AND P0, PT, R72, RZ, PT ;  /* 0x000000ff4800720c */ /* 0x000ff60003f05270 */
[----:B------:R-:W-:Y:S02]  /*8a00*/  @!UPT UIADD3 URZ, UPT, UPT, URZ, URZ, URZ ;  /* 0x000000fffffff290 */ /* 0x000fe4000fffe0ff */
[----:B------:R3:W4:Y:S04]  /*8a10*/  @P0 LDS.128 R32, [R4] ;  /* 0x0000000004200984 */ /* 0x0007280000000c00 */
[----:B------:R3:W1:Y:S04]  /*8a20*/  @P0 LDS.128 R36, [R3+0x10] ;  /* 0x0000100003240984 */ /* 0x0006680000000c00 */
[----:B------:R3:W1:Y:S04]  /*8a30*/  @P0 LDS.128 R40, [R2+0x20] ;  /* 0x0000200002280984 */ /* 0x0006680000000c00 */
[----:B------:R3:W1:Y:S02]  /*8a40*/  @P0 LDS.128 R44, [R70+0x30] ;  /* 0x00003000462c0984 */ /* 0x0006640000000c00 */
.L_x_139:
[----:B------:R-:W-:Y:S05]  /*8a50*/  BSYNC B1 ;  /* 0x0000000000017941 */ /* 0x000fea0003800000 */
.L_x_138:
        /* <DEDUP_REMOVED lines=21> */
.L_x_143:
[----:B------:R-:W-:Y:S01]  /*8bb0*/  ISETP.NE.AND P0, PT, R67, RZ, PT ;  /* 0x000000ff4300720c */ /* 0x000fe20003f05270 */
[----:B------:R-:W-:Y:S05]  /*8bc0*/  WARPSYNC.ALL ;  /* 0x0000000000007948 */ /* 0x000fea0003800000 */
[----:B------:R-:W-:Y:S01]  /*8bd0*/  R2UR UR4, R25 ;  /* 0x00000000190472ca */ /* 0x000fe200000e0000 */
[----:B------:R-:W-:Y:S01]  /*8be0*/  BSSY.RECONVERGENT B0, `(.L_x_144) ;  /* 0x0000041000007945 */ /* 0x000fe20003800200 */
[----:B------:R-:W-:Y:S04]  /*8bf0*/  IADD3 R69, PT, PT, R69, 0xc0, RZ ;  /* 0x000000c045457810 */ /* 0x000fe80007ffe0ff */
[----:B------:R-:W-:Y:S07]  /*8c00*/  LOP3.LUT R69, R69, 0xfefffff8, RZ, 0xc0, !PT ;  /* 0xfefffff845457812 */ /* 0x000fee00078ec0ff */
[----:B---3--:R-:W1:Y:S01]  /*8c10*/  LDTM.x16 R4, tmem[UR4+0x30] ;  /* 0x00003004000479ee */ /* 0x008e620008240000 */
[----:B------:R-:W-:Y:S01]  /*8c20*/  NOP ;  /* 0x0000000000007918 */ /* 0x000fe20000000000 */
[----:B-1----:R1:W-:Y:S01]  /*8c30*/  SYNCS.ARRIVE.TRANS64.RED.A1T0 RZ, [R69+URZ], RZ ;  /* 0x000000ff45ff79a7 */ /* 0x0023e200081004ff */
[C---:B------:R-:W-:Y:S01]  /*8c40*/  FMUL R0, R24.reuse, R4 ;  /* 0x0000000418007220 */ /* 0x040fe20000400000 */
        /* <DEDUP_REMOVED lines=58> */
.L_x_145:
[----:B------:R-:W-:Y:S05]  /*8ff0*/  BSYNC.RECONVERGENT B0 ;  /* 0x0000000000007941 */ /* 0x000fea0003800200 */
.L_x_144:
[----:B------:R-:W-:Y:S01]  /*9000*/  BAR.SYNC.DEFER_BLOCKING 0x1, 0x80 ;  /* 0x0042000000007b1d */ /* 0x000fe20000010000 */
[----:B------:R-:W-:Y:S01]  /*9010*/  UISETP.NE.AND UP0, UPT, UR49, -0x4, UPT ;  /* 0xfffffffc3100788c */ /* 0x000fe2000bf05270 */
[----:B------:R-:W-:Y:S08]  /*9020*/  IADD3 R22, PT, PT, R22, 0x1, RZ ;  /* 0x0000000116167810 */ /* 0x000ff00007ffe0ff */
[----:B------:R-:W-:Y:S05]  /*9030*/  BRA.U !UP0, `(.L_x_146) ;  /* 0x0000000108287547 */ /* 0x000fea000b800000 */
[----:B------:R-:W-:Y:S01]  /*9040*/  ISETP.NE.AND P0, PT, R68, RZ, PT ;  /* 0x000000ff4400720c */ /* 0x000fe20003f05270 */
[----:B------:R-:W-:Y:S01]  /*9050*/  IMAD.U32 R2, RZ, RZ, UR48 ;  /* 0x00000030ff027e24 */ /* 0x000fe2000f8e00ff */
[----:B------:R-:W-:Y:S01]  /*9060*/  UIADD3 UR4, UPT, UPT, UR48, 0x1, URZ ;  /* 0x0000000130047890 */ /* 0x000fe2000fffe0ff */
[----:B------:R-:W-:Y:S03]  /*9070*/  IMAD.U32 R0, RZ, RZ, UR61 ;  /* 0x0000003dff007e24 */ /* 0x000fe6000f8e00ff */
[----:B------:R-:W-:Y:S04]  /*9080*/  UISETP.NE.AND UP0, UPT, UR4, 0x4, UPT ;  /* 0x000000040400788c */ /* 0x000fe8000bf05270 */
[----:B------:R-:W-:Y:S03]  /*9090*/  USEL UR48, UR4, URZ, UP0 ;  /* 0x000000ff04307287 */ /* 0x000fe60008000000 */
[----:B------:R-:W-:Y:S05]  /*90a0*/  @P0 LEA R2, R2, UR43, 0x3 ;  /* 0x0000002b02020c11 */ /* 0x000fea000f8e18ff */
[----:B------:R-:W-:Y:S05]  /*90b0*/  @P0 VIADD R2, R2, 0x50 ;  /* 0x0000005002020836 */ /* 0x000fea0000000000 */
[----:B------:R-:W-:Y:S04]  /*90c0*/  @P0 PRMT R0, R0, 0x654, R2 ;  /* 0x0000065400000816 */ /* 0x000fe80000000002 */
[----:B------:R3:W-:Y:S03]  /*90d0*/  @P0 SYNCS.ARRIVE.TRANS64.RED.A1T0 RZ, [R0+URZ], RZ ;  /* 0x000000ff00ff09a7 */ /* 0x0007e600081004ff */
.L_x_146:
[----:B------:R-:W-:Y:S01]  /*90e0*/  R2UR UR5, R53 ;  /* 0x00000000350572ca */ /* 0x000fe200000e0000 */
[----:B------:R-:W-:Y:S01]  /*90f0*/  UISETP.NE.AND UP0, UPT, UR59, URZ, UPT ;  /* 0x000000ff3b00728c */ /* 0x000fe2000bf05270 */
[----:B------:R-:W-:Y:S01]  /*9100*/  R2UR UR4, R54 ;  /* 0x00000000360472ca */ /* 0x000fe200000e0000 */
[----:B------:R-:W-:Y:S01]  /*9110*/  UIADD3 UR49, UPT, UPT, UR49, 0x4, URZ ;  /* 0x0000000431317890 */ /* 0x000fe2000fffe0ff */
[----:B------:R-:W-:Y:S01]  /*9120*/  ISETP.NE.AND P0, PT, R58, 0x2, PT ;  /* 0x000000023a00780c */ /* 0x000fe20003f05270 */
[----:B------:R-:W-:Y:S01]  /*9130*/  UMOV UR60, UR58 ;  /* 0x0000003a003c7c82 */ /* 0x000fe20008000000 */
[----:B------:R-:W-:Y:S02]  /*9140*/  ISETP.NE.AND P1, PT, R22, 0x4, PT ;  /* 0x000000041600780c */ /* 0x000fe40003f25270 */
[----:B------:R-:W-:Y:S02]  /*9150*/  SEL R2, RZ, 0x1, P0 ;  /* 0x00000001ff027807 */ /* 0x000fe40000000000 */
[----:B---3--:R-:W-:Y:S02]  /*9160*/  SEL R0, RZ, 0x1, P1 ;  /* 0x00000001ff007807 */ /* 0x008fe40000800000 */
[----:B------:R-:W-:Y:S01]  /*9170*/  LOP3.LUT R60, R60, R2, RZ, 0x3c, !PT ;  /* 0x000000023c3c7212 */ /* 0x000fe200078e3cff */
[----:B------:R-:W-:Y:S01]  /*9180*/  UIADD3 UR27, UPT, UPT, UR36, UR5, URZ ;  /* 0x00000005241b7290 */ /* 0x000fe2000fffe0ff */
[----:B------:R-:W-:Y:S01]  /*9190*/  LOP3.LUT R61, R61, R0, RZ, 0x3c, !PT ;  /* 0x000000003d3d7212 */ /* 0x000fe200078e3cff */
[----:B------:R-:W-:Y:S01]  /*91a0*/  UIADD3 UR20, UPT, UPT, UR37, UR4, URZ ;  /* 0x0000000425147290 */ /* 0x000fe2000fffe0ff */
[----:B------:R-:W-:Y:S02]  /*91b0*/  SEL R58, R58, RZ, P0 ;  /* 0x000000ff3a3a7207 */ /* 0x000fe40000000000 */
[----:B------:R-:W-:Y:S01]  /*91c0*/  SEL R22, R22, RZ, P1 ;  /* 0x000000ff16167207 */ /* 0x000fe20000800000 */
[----:B------:R-:W-:Y:S08]  /*91d0*/  BRA.U UP0, `(.L_x_147) ;  /* 0xffffffd100987547 */ /* 0x000ff0000b83ffff */
[----:B------:R-:W-:-:S13]  /*91e0*/  R2UR UR4, R55 ;  /* 0x00000000370472ca */ /* 0x000fda00000e0000 */
[----:B------:R-:W-:-:S09]  /*91f0*/  UISETP.NE.AND UP0, UPT, UR4, URZ, UPT ;  /* 0x000000ff0400728c */ /* 0x000fd2000bf05270 */
[----:B------:R-:W-:Y:S05]  /*9200*/  BRA.U !UP0, `(.L_x_148) ;  /* 0x0000000108487547 */ /* 0x000fea000b800000 */
[----:B------:R-:W3:Y:S02]  /*9210*/  LDCU.64 UR4, c[0x0][0x890] ;  /* 0x00011200ff0477ac */ /* 0x000ee40008000a00 */
[----:B---3--:R-:W-:-:S04]  /*9220*/  UISETP.NE.U32.AND UP0, UPT, UR4, URZ, UPT ;  /* 0x000000ff0400728c */ /* 0x008fc8000bf05070 */
[----:B------:R-:W-:-:S09]  /*9230*/  UISETP.NE.AND.EX UP0, UPT, UR5, URZ, UPT, UP0 ;  /* 0x000000ff0500728c */ /* 0x000fd2000bf05300 */
[----:B------:R-:W-:Y:S05]  /*9240*/  BRA.U UP0, `(.L_x_149) ;  /* 0x00000001000c7547 */ /* 0x000fea000b800000 */
[----:B------:R-:W-:-:S13]  /*9250*/  FSETP.NEU.AND P0, PT, R27, RZ, PT ;  /* 0x000000ff1b00720b */ /* 0x000fda0003f0d000 */
[----:B------:R-:W-:Y:S05]  /*9260*/  @!P0 EXIT ;  /* 0x000000000000894d */ /* 0x000fea0003800000 */
[----:B------:R-:W-:Y:S05]  /*9270*/  BRA `(.L_x_148) ;  /* 0x00000000002c7947 */ /* 0x000fea0003800000 */
.L_x_149:
[----:B------:R-:W-:Y:S01]  /*9280*/  ISETP.NE.AND P0, PT, R57, RZ, PT ;  /* 0x000000ff3900720c */ /* 0x000fe20003f05270 */
[----:B------:R-:W-:-:S12]  /*9290*/  BSSY.RECONVERGENT B0, `(.L_x_148) ;  /* 0x0000009000007945 */ /* 0x000fd80003800200 */
[----:B------:R-:W-:Y:S05]  /*92a0*/  @P0 BRA `(.L_x_150) ;  /* 0x0000000000140947 */ /* 0x000fea0003800000 */
[----:B------:R-:W3:Y:S02]  /*92b0*/  LDCU.64 UR4, c[0x0][0x888] ;  /* 0x00011100ff0477ac */ /* 0x000ee40008000a00 */
[----:B---3--:R-:W-:-:S04]  /*92c0*/  ISETP.NE.U32.AND P0, PT, RZ, UR4, PT ;  /* 0x00000004ff007c0c */ /* 0x008fc8000bf05070 */
[----:B------:R-:W-:-:S13]  /*92d0*/  ISETP.NE.AND.EX P0, PT, RZ, UR5, PT, P0 ;  /* 0x00000005ff007c0c */ /* 0x000fda000bf05300 */
[----:B------:R-:W-:Y:S05]  /*92e0*/  @!P0 EXIT ;  /* 0x000000000000894d */ /* 0x000fea0003800000 */
[----:B------:R-:W-:Y:S05]  /*92f0*/  BRA `(.L_x_151) ;  /* 0x0000000000087947 */ /* 0x000fea0003800000 */
.L_x_150:
[----:B------:R-:W-:-:S13]  /*9300*/  FSETP.NEU.AND P0, PT, R27, RZ, PT ;  /* 0x000000ff1b00720b */ /* 0x000fda0003f0d000 */
[----:B------:R-:W-:Y:S05]  /*9310*/  @!P0 EXIT ;  /* 0x000000000000894d */ /* 0x000fea0003800000 */
.L_x_151:
[----:B------:R-:W-:Y:S05]  /*9320*/  BSYNC.RECONVERGENT B0 ;  /* 0x0000000000007941 */ /* 0x000fea0003800200 */
.L_x_148:
[----:B------:R-:W-:Y:S01]  /*9330*/  ULEA UR4, UR48, UR43, 0x3 ;  /* 0x0000002b30047291 */ /* 0x000fe2000f8e18ff */
[----:B------:R-:W-:-:S04]  /*9340*/  DEPBAR.LE SB0, 0x0 ;  /* 0x000080000000791a */ /* 0x000fc80000000000 */
[----:B------:R-:W-:-:S04]  /*9350*/  UIADD3 UR4, UPT, UPT, UR4, 0x50, URZ ;  /* 0x0000005004047890 */ /* 0x000fc8000fffe0ff */
[----:B------:R-:W-:-:S09]  /*9360*/  UPRMT UR4, UR61, 0x654, UR4 ;  /* 0x000006543d047896 */ /* 0x000fd20008000004 */
[----:B------:R-:W-:Y:S01]  /*9370*/  SYNCS.ARRIVE.TRANS64.RED.A1T0 RZ, [UR4], RZ ;  /* 0x000000ffffff79a7 */ /* 0x000fe20008100404 */
[----:B------:R-:W-:Y:S05]  /*9380*/  EXIT ;  /* 0x000000000000794d */ /* 0x000fea0003800000 */
.L_x_24:
[----:B--2---:R2:W3:Y:S02]  /*9390*/  SYNCS.PHASECHK.TRANS64.TRYWAIT P0, [R0+URZ+0xf0], R2 ;  /* 0x0000f002000075a7 */ /* 0x0044e400080011ff */
[----:B---3--:R-:W-:Y:S05]  /*93a0*/  @!P0 NANOSLEEP.SYNCS 0x989680 ;  /* 0x009896800000895d */ /* 0x008fea0003900000 */
[----:B------:R-:W3:Y:S02]  /*93b0*/  @!P0 SYNCS.PHASECHK.TRANS64 P0, [R0+URZ+0xf0], R2 ;  /* 0x0000f002000085a7 */ /* 0x000ee400080010ff */
[----:B---3--:R-:W-:Y:S05]  /*93c0*/  @!P0 BRA `(.L_x_24) ;  /* 0xfffffffc00f08947 */ /* 0x008fea000383ffff */
[----:B------:R-:W-:Y:S05]  /*93d0*/  BRA `(.L_x_152) ;  /* 0xffffff8400a07947 */ /* 0x000fea000383ffff */
.L_x_27:
[----:B-1----:R-:W-:-:S07]  /*93e0*/  MOV R0, UR6 ;  /* 0x0000000600007c02 */ /* 0x002fce0008000f00 */
.L_x_153:
[----:B-1----:R1:W2:Y:S02]  /*93f0*/  SYNCS.PHASECHK.TRANS64.TRYWAIT P0, [R0+URZ+0x18], R3 ;  /* 0x00001803000075a7 */ /* 0x0022a400080011ff */
[----:B--2---:R-:W-:Y:S05]  /*9400*/  @!P0 NANOSLEEP.SYNCS 0x989680 ;  /* 0x009896800000895d */ /* 0x004fea0003900000 */
[----:B------:R-:W2:Y:S02]  /*9410*/  @!P0 SYNCS.PHASECHK.TRANS64 P0, [R0+URZ+0x18], R3 ;  /* 0x00001803000085a7 */ /* 0x000ea400080010ff */
[----:B--2---:R-:W-:Y:S05]  /*9420*/  @!P0 BRA `(.L_x_153) ;  /* 0xfffffffc00f08947 */ /* 0x004fea000383ffff */
[----:B------:R-:W-:Y:S05]  /*9430*/  BRA `(.L_x_26) ;  /* 0xffffff8400f87947 */ /* 0x000fea000383ffff */
.L_x_36:
[----:B-1----:R-:W-:-:S07]  /*9440*/  MOV R0, UR6 ;  /* 0x0000000600007c02 */ /* 0x002fce0008000f00 */
.L_x_154:
[----:B-1----:R1:W2:Y:S02]  /*9450*/  SYNCS.PHASECHK.TRANS64.TRYWAIT P0, [R0+URZ+0x18], R3 ;  /* 0x00001803000075a7 */ /* 0x0022a400080011ff */
[----:B--2---:R-:W-:Y:S05]  /*9460*/  @!P0 NANOSLEEP.SYNCS 0x989680 ;  /* 0x009896800000895d */ /* 0x004fea0003900000 */
[----:B------:R-:W2:Y:S02]  /*9470*/  @!P0 SYNCS.PHASECHK.TRANS64 P0, [R0+URZ+0x18], R3 ;  /* 0x00001803000085a7 */ /* 0x000ea400080010ff */
[----:B--2---:R-:W-:Y:S05]  /*9480*/  @!P0 BRA `(.L_x_154) ;  /* 0xfffffffc00f08947 */ /* 0x004fea000383ffff */
[----:B------:R-:W-:Y:S05]  /*9490*/  BRA `(.L_x_35) ;  /* 0xffffff8c00587947 */ /* 0x000fea000383ffff */
.L_x_43:
[----:B-1----:R1:W4:Y:S02]  /*94a0*/  SYNCS.PHASECHK.TRANS64.TRYWAIT P0, [R3+URZ+0x80], R0 ;  /* 0x00008000030075a7 */ /* 0x00232400080011ff */
[----:B----4-:R-:W-:Y:S05]  /*94b0*/  @!P0 NANOSLEEP.SYNCS 0x989680 ;  /* 0x009896800000895d */ /* 0x010fea0003900000 */
[----:B------:R-:W4:Y:S02]  /*94c0*/  @!P0 SYNCS.PHASECHK.TRANS64 P0, [R3+URZ+0x80], R0 ;  /* 0x00008000030085a7 */ /* 0x000f2400080010ff */
[----:B----4-:R-:W-:Y:S05]  /*94d0*/  @!P0 BRA `(.L_x_43) ;  /* 0xfffffffc00f08947 */ /* 0x010fea000383ffff */
[----:B------:R-:W-:Y:S05]  /*94e0*/  BRA `(.L_x_155) ;  /* 0xffffff9000987947 */ /* 0x000fea000383ffff */
.L_x_47:
[----:B------:R-:W-:-:S07]  /*94f0*/  MOV R0, UR4 ;  /* 0x0000000400007c02 */ /* 0x000fce0008000f00 */
.L_x_156:
[----:B-1----:R1:W2:Y:S02]  /*9500*/  SYNCS.PHASECHK.TRANS64.TRYWAIT P0, [R0+URZ], R2 ;  /* 0x00000002000075a7 */ /* 0x0022a400080011ff */
[----:B--2---:R-:W-:Y:S05]  /*9510*/  @!P0 NANOSLEEP.SYNCS 0x989680 ;  /* 0x009896800000895d */ /* 0x004fea0003900000 */
[----:B------:R-:W2:Y:S02]  /*9520*/  @!P0 SYNCS.PHASECHK.TRANS64 P0, [R0+URZ], R2 ;  /* 0x00000002000085a7 */ /* 0x000ea400080010ff */
[----:B--2---:R-:W-:Y:S05]  /*9530*/  @!P0 BRA `(.L_x_156) ;  /* 0xfffffffc00f08947 */ /* 0x004fea000383ffff */
[----:B------:R-:W-:Y:S05]  /*9540*/  BRA `(.L_x_157) ;  /* 0xffffff9800447947 */ /* 0x000fea000383ffff */
.L_x_48:
[----:B------:R-:W-:-:S07]  /*9550*/  MOV R0, UR5 ;  /* 0x0000000500007c02 */ /* 0x000fce0008000f00 */
.L_x_158:
[----:B-1----:R1:W2:Y:S02]  /*9560*/  SYNCS.PHASECHK.TRANS64.TRYWAIT P0, [R0+URZ], R2 ;  /* 0x00000002000075a7 */ /* 0x0022a400080011ff */
[----:B--2---:R-:W-:Y:S05]  /*9570*/  @!P0 NANOSLEEP.SYNCS 0x989680 ;  /* 0x009896800000895d */ /* 0x004fea0003900000 */
[----:B------:R-:W2:Y:S02]  /*9580*/  @!P0 SYNCS.PHASECHK.TRANS64 P0, [R0+URZ], R2 ;  /* 0x00000002000085a7 */ /* 0x000ea400080010ff */
[----:B--2---:R-:W-:Y:S05]  /*9590*/  @!P0 BRA `(.L_x_158) ;  /* 0xfffffffc00f08947 */ /* 0x004fea000383ffff */
[----:B------:R-:W-:Y:S05]  /*95a0*/  BRA `(.L_x_159) ;  /* 0xffffff9800507947 */ /* 0x000fea000383ffff */
.L_x_51:
[----:B-1----:R1:W2:Y:S02]  /*95b0*/  SYNCS.PHASECHK.TRANS64.TRYWAIT P0, [R0+URZ+0xe0], R8 ;  /* 0x0000e008000075a7 */ /* 0x0022a400080011ff */
[----:B--2---:R-:W-:Y:S05]  /*95c0*/  @!P0 NANOSLEEP.SYNCS 0x989680 ;  /* 0x009896800000895d */ /* 0x004fea0003900000 */
[----:B------:R-:W2:Y:S02]  /*95d0*/  @!P0 SYNCS.PHASECHK.TRANS64 P0, [R0+URZ+0xe0], R8 ;  /* 0x0000e008000085a7 */ /* 0x000ea400080010ff */
[----:B--2---:R-:W-:Y:S05]  /*95e0*/  @!P0 BRA `(.L_x_51) ;  /* 0xfffffffc00f08947 */ /* 0x004fea000383ffff */
[----:B------:R-:W-:Y:S05]  /*95f0*/  BRA `(.L_x_160) ;  /* 0xffffff9800b07947 */ /* 0x000fea000383ffff */
.L_x_52:
[----:B------:R-:W-:-:S07]  /*9600*/  MOV R0, UR4 ;  /* 0x0000000400007c02 */ /* 0x000fce0008000f00 */
.L_x_161:
[----:B-1----:R1:W2:Y:S02]  /*9610*/  SYNCS.PHASECHK.TRANS64.TRYWAIT P0, [R0+URZ+0x90], R9 ;  /* 0x00009009000075a7 */ /* 0x0022a400080011ff */
[----:B--2---:R-:W-:Y:S05]  /*9620*/  @!P0 NANOSLEEP.SYNCS 0x989680 ;  /* 0x009896800000895d */ /* 0x004fea0003900000 */
[----:B------:R-:W2:Y:S02]  /*9630*/  @!P0 SYNCS.PHASECHK.TRANS64 P0, [R0+URZ+0x90], R9 ;  /* 0x00009009000085a7 */ /* 0x000ea400080010ff */
[----:B--2---:R-:W-:Y:S05]  /*9640*/  @!P0 BRA `(.L_x_161) ;  /* 0xfffffffc00f08947 */ /* 0x004fea000383ffff */
[----:B------:R-:W-:Y:S05]  /*9650*/  BRA `(.L_x_162) ;  /* 0xffffff9800c07947 */ /* 0x000fea000383ffff */
.L_x_53:
[----:B-1----:R1:W2:Y:S02]  /*9660*/  SYNCS.PHASECHK.TRANS64.TRYWAIT P1, [R0+URZ+0x80], R8 ;  /* 0x00008008000075a7 */ /* 0x0022a400080211ff */
[----:B--2---:R-:W-:Y:S05]  /*9670*/  @!P1 NANOSLEEP.SYNCS 0x989680 ;  /* 0x009896800000995d */ /* 0x004fea0003900000 */
[----:B------:R-:W2:Y:S02]  /*9680*/  @!P1 SYNCS.PHASECHK.TRANS64 P1, [R0+URZ+0x80], R8 ;  /* 0x00008008000095a7 */ /* 0x000ea400080210ff */
[----:B--2---:R-:W-:Y:S05]  /*9690*/  @!P1 BRA `(.L_x_53) ;  /* 0xfffffffc00f09947 */ /* 0x004fea000383ffff */
[----:B------:R-:W-:Y:S05]  /*96a0*/  BRA `(.L_x_163) ;  /* 0xffffff9800f07947 */ /* 0x000fea000383ffff */
.L_x_56:
[----:B------:R-:W-:-:S07]  /*96b0*/  MOV R0, UR4 ;  /* 0x0000000400007c02 */ /* 0x000fce0008000f00 */
.L_x_164:
[----:B-1----:R1:W2:Y:S02]  /*96c0*/  SYNCS.PHASECHK.TRANS64.TRYWAIT P0, [R0+URZ+0x90], R2 ;  /* 0x00009002000075a7 */ /* 0x0022a400080011ff */
[----:B--2---:R-:W-:Y:S05]  /*96d0*/  @!P0 NANOSLEEP.SYNCS 0x989680 ;  /* 0x009896800000895d */ /* 0x004fea0003900000 */
[----:B------:R-:W2:Y:S02]  /*96e0*/  @!P0 SYNCS.PHASECHK.TRANS64 P0, [R0+URZ+0x90], R2 ;  /* 0x00009002000085a7 */ /* 0x000ea400080010ff */
[----:B--2---:R-:W-:Y:S05]  /*96f0*/  @!P0 BRA `(.L_x_164) ;  /* 0xfffffffc00f08947 */ /* 0x004fea000383ffff */
[----:B------:R-:W-:Y:S05]  /*9700*/  BRA `(.L_x_55) ;  /* 0xffffff9c00447947 */ /* 0x000fea000383ffff */
.L_x_65:
[----:B-1----:R-:W-:-:S04]  /*9710*/  MOV R7, UR5 ;  /* 0x0000000500077c02 */ /* 0x002fc80008000f00 */
[----:B------:R1:W2:Y:S03]  /*9720*/  SYNCS.PHASECHK.TRANS64.TRYWAIT P0, [R7+URZ+0x8], R8 ;  /* 0x00000808070075a7 */ /* 0x0002a600080011ff */
[----:B--2---:R-:W-:Y:S05]  /*9730*/  @!P0 NANOSLEEP.SYNCS 0x989680 ;  /* 0x009896800000895d */ /* 0x004fea0003900000 */
[----:B------:R-:W2:Y:S02]  /*9740*/  @!P0 SYNCS.PHASECHK.TRANS64 P0, [R7+URZ+0x8], R8 ;  /* 0x00000808070085a7 */ /* 0x000ea400080010ff */
[----:B--2---:R-:W-:Y:S05]  /*9750*/  @!P0 BRA `(.L_x_65) ;  /* 0xfffffffc00ec8947 */ /* 0x004fea000383ffff */
[----:B------:R-:W-:Y:S05]  /*9760*/  BRA `(.L_x_64) ;  /* 0xffffffa000007947 */ /* 0x000fea000383ffff */
.L_x_67:
[----:B------:R-:W-:Y:S01]  /*9770*/  BSSY B0, `(.L_x_165) ;  /* 0x0000006000007945 */ /* 0x000fe20003800000 */
[----:B------:R-:W-:-:S07]  /*9780*/  MOV R15, 0xffffffff ;  /* 0xffffffff000f7802 */ /* 0x000fce0000000f00 */
[----:B-1---5:R-:W-:Y:S05]  /*9790*/  WARPSYNC.COLLECTIVE R15, `(.L_x_166) ;  /* 0x000000000f0c7348 */ /* 0x022fea0003c00000 */
[----:B------:R-:W-:Y:S02]  /*97a0*/  ELECT P6, UR79, PT ;  /* 0x00000000004f782f */ /* 0x000fe400038c0000 */
[----:B------:R-:W-:Y:S01]  /*97b0*/  MOV R14, UR79 ;  /* 0x0000004f000e7c02 */ /* 0x000fe20008000f00 */
[----:B-1---5:R-:W-:Y:S10]  /*97c0*/  ENDCOLLECTIVE ;  /* 0x000000000000791b */ /* 0x022ff40003800000 */
.L_x_166:
[----:B------:R-:W-:Y:S05]  /*97d0*/  BSYNC B0 ;  /* 0x0000000000007941 */ /* 0x000fea0003800000 */
.L_x_165:
[----:B------:R-:W-:Y:S01]  /*97e0*/  PLOP3.LUT P0, PT, P6, PT, PT, 0x80, 0x8 ;  /* 0x000000000008781c */ /* 0x000fe2000370f070 */
[----:B------:R-:W-:-:S12]  /*97f0*/  BRA `(.L_x_167) ;  /* 0xffffffa000307947 */ /* 0x000fd8000383ffff */
.L_x_69:
[----:B-1----:R-:W-:-:S04]  /*9800*/  MOV R5, UR5 ;  /* 0x0000000500057c02 */ /* 0x002fc80008000f00 */
[----:B------:R1:W2:Y:S03]  /*9810*/  SYNCS.PHASECHK.TRANS64.TRYWAIT P0, [R5+URZ+0x8], R6 ;  /* 0x00000806050075a7 */ /* 0x0002a600080011ff */
[----:B--2---:R-:W-:Y:S05]  /*9820*/  @!P0 NANOSLEEP.SYNCS 0x989680 ;  /* 0x009896800000895d */ /* 0x004fea0003900000 */
[----:B------:R-:W2:Y:S02]  /*9830*/  @!P0 SYNCS.PHASECHK.TRANS64 P0, [R5+URZ+0x8], R6 ;  /* 0x00000806050085a7 */ /* 0x000ea400080010ff */
[----:B--2---:R-:W-:Y:S05]  /*9840*/  @!P0 BRA `(.L_x_69) ;  /* 0xfffffffc00ec8947 */ /* 0x004fea000383ffff */
[----:B------:R-:W-:Y:S05]  /*9850*/  BRA `(.L_x_68) ;  /* 0xffffffa000347947 */ /* 0x000fea000383ffff */
.L_x_70:
[----:B-1----:R1:W2:Y:S02]  /*9860*/  SYNCS.PHASECHK.TRANS64.TRYWAIT P0, [R3+URZ+0x80], R4 ;  /* 0x00008004030075a7 */ /* 0x0022a400080011ff */
[----:B--2---:R-:W-:Y:S05]  /*9870*/  @!P0 NANOSLEEP.SYNCS 0x989680 ;  /* 0x009896800000895d */ /* 0x004fea0003900000 */
[----:B------:R-:W2:Y:S02]  /*9880*/  @!P0 SYNCS.PHASECHK.TRANS64 P0, [R3+URZ+0x80], R4 ;  /* 0x00008004030085a7 */ /* 0x000ea400080010ff */
[----:B--2---:R-:W-:Y:S05]  /*9890*/  @!P0 BRA `(.L_x_70) ;  /* 0xfffffffc00f08947 */ /* 0x004fea000383ffff */
[----:B------:R-:W-:Y:S05]  /*98a0*/  BRA `(.L_x_168) ;  /* 0xffffffa400447947 */ /* 0x000fea000383ffff */
.L_x_72:
[----:B------:R-:W-:-:S13]  /*98b0*/  R2UR UR4, R4 ;  /* 0x00000000040472ca */ /* 0x000fda00000e0000 */
[----:B------:R-:W-:-:S07]  /*98c0*/  MOV R3, UR4 ;  /* 0x0000000400037c02 */ /* 0x000fce0008000f00 */
.L_x_169:
[----:B-1----:R1:W2:Y:S02]  /*98d0*/  SYNCS.PHASECHK.TRANS64.TRYWAIT P0, [R3+URZ+0xc0], R5 ;  /* 0x0000c005030075a7 */ /* 0x0022a400080011ff */
[----:B--2---:R-:W-:Y:S05]  /*98e0*/  @!P0 NANOSLEEP.SYNCS 0x989680 ;  /* 0x009896800000895d */ /* 0x004fea0003900000 */
[----:B------:R-:W2:Y:S02]  /*98f0*/  @!P0 SYNCS.PHASECHK.TRANS64 P0, [R3+URZ+0xc0], R5 ;  /* 0x0000c005030085a7 */ /* 0x000ea400080010ff */
[----:B--2---:R-:W-:Y:S05]  /*9900*/  @!P0 BRA `(.L_x_169) ;  /* 0xfffffffc00f08947 */ /* 0x004fea000383ffff */
[----:B------:R-:W-:Y:S05]  /*9910*/  BRA `(.L_x_170) ;  /* 0xffffffa400987947 */ /* 0x000fea000383ffff */
.L_x_75:
[----:B------:R-:W-:Y:S07]  /*9920*/  MOV R3, UR5 ;  /* 0x0000000500037c02 */ /* 0x000fee0008000f00 */
.L_x_171:
[----:B-1----:R1:W2:Y:S02]  /*9930*/  SYNCS.PHASECHK.TRANS64.TRYWAIT P0, [R3+URZ], R5 ;  /* 0x00000005030075a7 */ /* 0x0022a400080011ff */
[----:B--2---:R-:W-:Y:S05]  /*9940*/  @!P0 NANOSLEEP.SYNCS 0x989680 ;  /* 0x009896800000895d */ /* 0x004fea0003900000 */
[----:B------:R-:W2:Y:S02]  /*9950*/  @!P0 SYNCS.PHASECHK.TRANS64 P0, [R3+URZ], R5 ;  /* 0x00000005030085a7 */ /* 0x000ea400080010ff */
[----:B--2---:R-:W-:Y:S05]  /*9960*/  @!P0 BRA `(.L_x_171) ;  /* 0xfffffffc00f08947 */ /* 0x004fea000383ffff */
[----:B------:R-:W-:Y:S05]  /*9970*/  BRA `(.L_x_74) ;  /* 0xffffffa400b07947 */ /* 0x000fea000383ffff */
.L_x_79:
[----:B-1----:R-:W-:-:S07]  /*9980*/  MOV R2, UR4 ;  /* 0x0000000400027c02 */ /* 0x002fce0008000f00 */
.L_x_172:
[----:B-1----:R1:W2:Y:S02]  /*9990*/  SYNCS.PHASECHK.TRANS64.TRYWAIT P0, [R2+URZ], R3 ;  /* 0x00000003020075a7 */ /* 0x0022a400080011ff */
[----:B--2---:R-:W-:Y:S05]  /*99a0*/  @!P0 NANOSLEEP.SYNCS 0x989680 ;  /* 0x009896800000895d */ /* 0x004fea0003900000 */
[----:B------:R-:W2:Y:S02]  /*99b0*/  @!P0 SYNCS.PHASECHK.TRANS64 P0, [R2+URZ], R3 ;  /* 0x00000003020085a7 */ /* 0x000ea400080010ff */
[----:B--2---:R-:W-:Y:S05]  /*99c0*/  @!P0 BRA `(.L_x_172) ;  /* 0xfffffffc00f08947 */ /* 0x004fea000383ffff */
[----:B------:R-:W-:Y:S05]  /*99d0*/  BRA `(.L_x_173) ;  /* 0xffffffac00c87947 */ /* 0x000fea000383ffff */
.L_x_80:
[----:B------:R-:W-:-:S07]  /*99e0*/  MOV R2, UR5 ;  /* 0x0000000500027c02 */ /* 0x000fce0008000f00 */
.L_x_174:
[----:B-1----:R1:W2:Y:S02]  /*99f0*/  SYNCS.PHASECHK.TRANS64.TRYWAIT P0, [R2+URZ], R4 ;  /* 0x00000004020075a7 */ /* 0x0022a400080011ff */
[----:B--2---:R-:W-:Y:S05]  /*9a00*/  @!P0 NANOSLEEP.SYNCS 0x989680 ;  /* 0x009896800000895d */ /* 0x004fea0003900000 */
[----:B------:R-:W2:Y:S02]  /*9a10*/  @!P0 SYNCS.PHASECHK.TRANS64 P0, [R2+URZ], R4 ;  /* 0x00000004020085a7 */ /* 0x000ea400080010ff */
[----:B--2---:R-:W-:Y:S05]  /*9a20*/  @!P0 BRA `(.L_x_174) ;  /* 0xfffffffc00f08947 */ /* 0x004fea000383ffff */
[----:B------:R-:W-:Y:S05]  /*9a30*/  BRA `(.L_x_175) ;  /* 0xffffffac00d87947 */ /* 0x000fea000383ffff */
.L_x_81:
[----:B------:R-:W-:-:S07]  /*9a40*/  MOV R2, UR5 ;  /* 0x0000000500027c02 */ /* 0x000fce0008000f00 */
.L_x_176:
[----:B-1----:R1:W2:Y:S02]  /*9a50*/  SYNCS.PHASECHK.TRANS64.TRYWAIT P0, [R2+URZ], R4 ;  /* 0x00000004020075a7 */ /* 0x0022a400080011ff */
[----:B--2---:R-:W-:Y:S05]  /*9a60*/  @!P0 NANOSLEEP.SYNCS 0x989680 ;  /* 0x009896800000895d */ /* 0x004fea0003900000 */
[----:B------:R-:W2:Y:S02]  /*9a70*/  @!P0 SYNCS.PHASECHK.TRANS64 P0, [R2+URZ], R4 ;  /* 0x00000004020085a7 */ /* 0x000ea400080010ff */
[----:B--2---:R-:W-:Y:S05]  /*9a80*/  @!P0 BRA `(.L_x_176) ;  /* 0xfffffffc00f08947 */ /* 0x004fea000383ffff */
[----:B------:R-:W-:Y:S05]  /*9a90*/  BRA `(.L_x_177) ;  /* 0xffffffac00e47947 */ /* 0x000fea000383ffff */
.L_x_84:
[----:B------:R-:W-:-:S07]  /*9aa0*/  MOV R2, UR62 ;  /* 0x0000003e00027c02 */ /* 0x000fce0008000f00 */
.L_x_178:
[----:B-1----:R1:W2:Y:S02]  /*9ab0*/  SYNCS.PHASECHK.TRANS64.TRYWAIT P1, [R2+URZ+0x100], R3 ;  /* 0x00010003020075a7 */ /* 0x0022a400080211ff */
[----:B--2---:R-:W-:Y:S05]  /*9ac0*/  @!P1 NANOSLEEP.SYNCS 0x989680 ;  /* 0x009896800000995d */ /* 0x004fea0003900000 */
[----:B------:R-:W2:Y:S02]  /*9ad0*/  @!P1 SYNCS.PHASECHK.TRANS64 P1, [R2+URZ+0x100], R3 ;  /* 0x00010003020095a7 */ /* 0x000ea400080210ff */
[----:B--2---:R-:W-:Y:S05]  /*9ae0*/  @!P1 BRA `(.L_x_178) ;  /* 0xfffffffc00f09947 */ /* 0x004fea000383ffff */
[----:B------:R-:W-:Y:S05]  /*9af0*/  BRA `(.L_x_179) ;  /* 0xffffffb000347947 */ /* 0x000fea000383ffff */
.L_x_89:
[----:B--2---:R2:W3:Y:S02]  /*9b00*/  SYNCS.PHASECHK.TRANS64.TRYWAIT P0, [R12+URZ+0x80], R0 ;  /* 0x000080000c0075a7 */ /* 0x0044e400080011ff */
[----:B---3--:R-:W-:Y:S05]  /*9b10*/  @!P0 NANOSLEEP.SYNCS 0x989680 ;  /* 0x009896800000895d */ /* 0x008fea0003900000 */
[----:B------:R-:W3:Y:S02]  /*9b20*/  @!P0 SYNCS.PHASECHK.TRANS64 P0, [R12+URZ+0x80], R0 ;  /* 0x000080000c0085a7 */ /* 0x000ee400080010ff */
[----:B---3--:R-:W-:Y:S05]  /*9b30*/  @!P0 BRA `(.L_x_89) ;  /* 0xfffffffc00f08947 */ /* 0x008fea000383ffff */
[----:B------:R-:W-:Y:S05]  /*9b40*/  BRA `(.L_x_180) ;  /* 0xffffffb400647947 */ /* 0x000fea000383ffff */
.L_x_92:
[----:B-1----:R-:W-:Y:S07]  /*9b50*/  MOV R0, UR21 ;  /* 0x0000001500007c02 */ /* 0x002fee0008000f00 */
.L_x_181:
[----:B-1----:R1:W2:Y:S02]  /*9b60*/  SYNCS.PHASECHK.TRANS64.TRYWAIT P2, [R0+URZ+0x78], R6 ;  /* 0x00007806000075a7 */ /* 0x0022a400080411ff */
[----:B--2---:R-:W-:Y:S05]  /*9b70*/  @!P2 NANOSLEEP.SYNCS 0x989680 ;  /* 0x009896800000a95d */ /* 0x004fea0003900000 */
[----:B------:R-:W2:Y:S02]  /*9b80*/  @!P2 SYNCS.PHASECHK.TRANS64 P2, [R0+URZ+0x78], R6 ;  /* 0x000078060000a5a7 */ /* 0x000ea400080410ff */
[----:B--2---:R-:W-:Y:S05]  /*9b90*/  @!P2 BRA `(.L_x_181) ;  /* 0xfffffffc00f0a947 */ /* 0x004fea000383ffff */
[----:B------:R-:W-:Y:S05]  /*9ba0*/  BRA `(.L_x_91) ;  /* 0xffffffb800cc7947 */ /* 0x000fea000383ffff */
.L_x_95:
[----:B------:R-:W-:Y:S07]  /*9bb0*/  MOV R0, UR21 ;  /* 0x0000001500007c02 */ /* 0x000fee0008000f00 */
.L_x_182:
[----:B-1----:R1:W2:Y:S02]  /*9bc0*/  SYNCS.PHASECHK.TRANS64.TRYWAIT P0, [R0+URZ+0x50], R9 ;  /* 0x00005009000075a7 */ /* 0x0022a400080011ff */
[----:B--2---:R-:W-:Y:S05]  /*9bd0*/  @!P0 NANOSLEEP.SYNCS 0x989680 ;  /* 0x009896800000895d */ /* 0x004fea0003900000 */
[----:B------:R-:W2:Y:S02]  /*9be0*/  @!P0 SYNCS.PHASECHK.TRANS64 P0, [R0+URZ+0x50], R9 ;  /* 0x00005009000085a7 */ /* 0x000ea400080010ff */
[----:B--2---:R-:W-:Y:S05]  /*9bf0*/  @!P0 BRA `(.L_x_182) ;  /* 0xfffffffc00f08947 */ /* 0x004fea000383ffff */
[----:B------:R-:W-:Y:S05]  /*9c00*/  BRA `(.L_x_183) ;  /* 0xffffffbc00287947 */ /* 0x000fea000383ffff */
.L_x_96:
[----:B------:R-:W-:Y:S07]  /*9c10*/  MOV R0, UR21 ;  /* 0x0000001500007c02 */ /* 0x000fee0008000f00 */
.L_x_184:
[----:B-1----:R1:W2:Y:S02]  /*9c20*/  SYNCS.PHASECHK.TRANS64.TRYWAIT P0, [R0+URZ+0x58], R9 ;  /* 0x00005809000075a7 */ /* 0x0022a400080011ff */
[----:B--2---:R-:W-:Y:S05]  /*9c30*/  @!P0 NANOSLEEP.SYNCS 0x989680 ;  /* 0x009896800000895d */ /* 0x004fea0003900000 */
[----:B------:R-:W2:Y:S02]  /*9c40*/  @!P0 SYNCS.PHASECHK.TRANS64 P0, [R0+URZ+0x58], R9 ;  /* 0x00005809000085a7 */ /* 0x000ea400080010ff */
[----:B--2---:R-:W-:Y:S05]  /*9c50*/  @!P0 BRA `(.L_x_184) ;  /* 0xfffffffc00f08947 */ /* 0x004fea000383ffff */
[----:B------:R-:W-:Y:S05]  /*9c60*/  BRA `(.L_x_185) ;  /* 0xffffffbc00847947 */ /* 0x000fea000383ffff */
.L_x_97:
[----:B------:R-:W-:Y:S07]  /*9c70*/  MOV R0, UR21 ;  /* 0x0000001500007c02 */ /* 0x000fee0008000f00 */
.L_x_186:
[----:B-1----:R1:W2:Y:S02]  /*9c80*/  SYNCS.PHASECHK.TRANS64.TRYWAIT P0, [R0+URZ+0x60], R9 ;  /* 0x00006009000075a7 */ /* 0x0022a400080011ff */
[----:B--2---:R-:W-:Y:S05]  /*9c90*/  @!P0 NANOSLEEP.SYNCS 0x989680 ;  /* 0x009896800000895d */ /* 0x004fea0003900000 */
[----:B------:R-:W2:Y:S02]  /*9ca0*/  @!P0 SYNCS.PHASECHK.TRANS64 P0, [R0+URZ+0x60], R9 ;  /* 0x00006009000085a7 */ /* 0x000ea400080010ff */
[----:B--2---:R-:W-:Y:S05]  /*9cb0*/  @!P0 BRA `(.L_x_186) ;  /* 0xfffffffc00f08947 */ /* 0x004fea000383ffff */
[----:B------:R-:W-:Y:S05]  /*9cc0*/  BRA `(.L_x_187) ;  /* 0xffffffbc00e47947 */ /* 0x000fea000383ffff */
.L_x_98:
[----:B------:R-:W-:Y:S07]  /*9cd0*/  MOV R0, UR21 ;  /* 0x0000001500007c02 */ /* 0x000fee0008000f00 */
.L_x_188:
[----:B-1----:R1:W2:Y:S02]  /*9ce0*/  SYNCS.PHASECHK.TRANS64.TRYWAIT P0, [R0+URZ+0x68], R9 ;  /* 0x00006809000075a7 */ /* 0x0022a400080011ff */
[----:B--2---:R-:W-:Y:S05]  /*9cf0*/  @!P0 NANOSLEEP.SYNCS 0x989680 ;  /* 0x009896800000895d */ /* 0x004fea0003900000 */
[----:B------:R-:W2:Y:S02]  /*9d00*/  @!P0 SYNCS.PHASECHK.TRANS64 P0, [R0+URZ+0x68], R9 ;  /* 0x00006809000085a7 */ /* 0x000ea400080010ff */
[----:B--2---:R-:W-:Y:S05]  /*9d10*/  @!P0 BRA `(.L_x_188) ;  /* 0xfffffffc00f08947 */ /* 0x004fea000383ffff */
[----:B------:R-:W-:Y:S05]  /*9d20*/  BRA `(.L_x_189) ;  /* 0xffffffc000407947 */ /* 0x000fea000383ffff */
.L_x_100:
[----:B------:R-:W-:-:S07]  /*9d30*/  MOV R0, UR21 ;  /* 0x0000001500007c02 */ /* 0x000fce0008000f00 */
.L_x_190:
[----:B-1----:R1:W3:Y:S02]  /*9d40*/  SYNCS.PHASECHK.TRANS64.TRYWAIT P0, [R0+URZ+0x50], R2 ;  /* 0x00005002000075a7 */ /* 0x0022e400080011ff */
[----:B---3--:R-:W-:Y:S05]  /*9d50*/  @!P0 NANOSLEEP.SYNCS 0x989680 ;  /* 0x009896800000895d */ /* 0x008fea0003900000 */
[----:B------:R-:W3:Y:S02]  /*9d60*/  @!P0 SYNCS.PHASECHK.TRANS64 P0, [R0+URZ+0x50], R2 ;  /* 0x00005002000085a7 */ /* 0x000ee400080010ff */
[----:B---3--:R-:W-:Y:S05]  /*9d70*/  @!P0 BRA `(.L_x_190) ;  /* 0xfffffffc00f08947 */ /* 0x008fea000383ffff */
[----:B------:R-:W-:Y:S05]  /*9d80*/  BRA `(.L_x_191) ;  /* 0xffffffc000d07947 */ /* 0x000fea000383ffff */
.L_x_101:
[----:B-1----:R-:W-:-:S07]  /*9d90*/  MOV R0, UR21 ;  /* 0x0000001500007c02 */ /* 0x002fce0008000f00 */
.L_x_192:
[----:B-1----:R1:W3:Y:S02]  /*9da0*/  SYNCS.PHASECHK.TRANS64.TRYWAIT P0, [R0+URZ+0x58], R2 ;  /* 0x00005802000075a7 */ /* 0x0022e400080011ff */
[----:B---3--:R-:W-:Y:S05]  /*9db0*/  @!P0 NANOSLEEP.SYNCS 0x989680 ;  /* 0x009896800000895d */ /* 0x008fea0003900000 */
[----:B------:R-:W3:Y:S02]  /*9dc0*/  @!P0 SYNCS.PHASECHK.TRANS64 P0, [R0+URZ+0x58], R2 ;  /* 0x00005802000085a7 */ /* 0x000ee400080010ff */
[----:B---3--:R-:W-:Y:S05]  /*9dd0*/  @!P0 BRA `(.L_x_192) ;  /* 0xfffffffc00f08947 */ /* 0x008fea000383ffff */
[----:B------:R-:W-:Y:S05]  /*9de0*/  BRA `(.L_x_193) ;  /* 0xffffffc000c07947 */ /* 0x000fea000383ffff */
.L_x_102:
[----:B-1----:R-:W-:-:S07]  /*9df0*/  MOV R0, UR21 ;  /* 0x0000001500007c02 */ /* 0x002fce0008000f00 */
.L_x_194:
[----:B-1----:R1:W3:Y:S02]  /*9e00*/  SYNCS.PHASECHK.TRANS64.TRYWAIT P0, [R0+URZ+0x60], R2 ;  /* 0x00006002000075a7 */ /* 0x0022e400080011ff */
[----:B---3--:R-:W-:Y:S05]  /*9e10*/  @!P0 NANOSLEEP.SYNCS 0x989680 ;  /* 0x009896800000895d */ /* 0x008fea0003900000 */
[----:B------:R-:W3:Y:S02]  /*9e20*/  @!P0 SYNCS.PHASECHK.TRANS64 P0, [R0+URZ+0x60], R2 ;  /* 0x00006002000085a7 */ /* 0x000ee400080010ff */
[----:B---3--:R-:W-:Y:S05]  /*9e30*/  @!P0 BRA `(.L_x_194) ;  /* 0xfffffffc00f08947 */ /* 0x008fea000383ffff */
[----:B------:R-:W-:Y:S05]  /*9e40*/  BRA `(.L_x_195) ;  /* 0xffffffc000b07947 */ /* 0x000fea000383ffff */
.L_x_104:
[----:B-1----:R1:W2:Y:S02]  /*9e50*/  SYNCS.PHASECHK.TRANS64.TRYWAIT P0, [R3+URZ+0x80], R0 ;  /* 0x00008000030075a7 */ /* 0x0022a400080011ff */
[----:B--2---:R-:W-:Y:S05]  /*9e60*/  @!P0 NANOSLEEP.SYNCS 0x989680 ;  /* 0x009896800000895d */ /* 0x004fea0003900000 */
[----:B------:R-:W2:Y:S02]  /*9e70*/  @!P0 SYNCS.PHASECHK.TRANS64 P0, [R3+URZ+0x80], R0 ;  /* 0x00008000030085a7 */ /* 0x000ea400080010ff */
[----:B--2---:R-:W-:Y:S05]  /*9e80*/  @!P0 BRA `(.L_x_104) ;  /* 0xfffffffc00f08947 */ /* 0x004fea000383ffff */
[----:B------:R-:W-:Y:S05]  /*9e90*/  BRA `(.L_x_196) ;  /* 0xffffffc4007c7947 */ /* 0x000fea000383ffff */
.L_x_115:
[----:B-1----:R-:W-:Y:S04]  /*9ea0*/  MOV R2, UR43 ;  /* 0x0000002b00027c02 */ /* 0x002fe80008000f00 */
[----:B------:R1:W2:Y:S03]  /*9eb0*/  SYNCS.PHASECHK.TRANS64.TRYWAIT P1, [R2+URZ+0x30], R3 ;  /* 0x00003003020075a7 */ /* 0x0002a600080211ff */
[----:B--2---:R-:W-:Y:S05]  /*9ec0*/  @!P1 NANOSLEEP.SYNCS 0x989680 ;  /* 0x009896800000995d */ /* 0x004fea0003900000 */
[----:B------:R-:W2:Y:S02]  /*9ed0*/  @!P1 SYNCS.PHASECHK.TRANS64 P1, [R2+URZ+0x30], R3 ;  /* 0x00003003020095a7 */ /* 0x000ea400080210ff */
[----:B--2---:R-:W-:Y:S05]  /*9ee0*/  @!P1 BRA `(.L_x_115) ;  /* 0xfffffffc00ec9947 */ /* 0x004fea000383ffff */
[----:B------:R-:W-:Y:S05]  /*9ef0*/  BRA `(.L_x_114) ;  /* 0xffffffd000e07947 */ /* 0x000fea000383ffff */
.L_x_117:
[----:B-1----:R1:W4:Y:S02]  /*9f00*/  SYNCS.PHASECHK.TRANS64.TRYWAIT P0, [R69+URZ+0xa0], R0 ;  /* 0x0000a000450075a7 */ /* 0x00232400080011ff */
[----:B----4-:R-:W-:Y:S05]  /*9f10*/  @!P0 NANOSLEEP.SYNCS 0x989680 ;  /* 0x009896800000895d */ /* 0x010fea0003900000 */
[----:B------:R-:W4:Y:S02]  /*9f20*/  @!P0 SYNCS.PHASECHK.TRANS64 P0, [R69+URZ+0xa0], R0 ;  /* 0x0000a000450085a7 */ /* 0x000f2400080010ff */
[----:B----4-:R-:W-:Y:S05]  /*9f30*/  @!P0 BRA `(.L_x_117) ;  /* 0xfffffffc00f08947 */ /* 0x010fea000383ffff */
[----:B------:R-:W-:Y:S05]  /*9f40*/  BRA `(.L_x_116) ;  /* 0xffffffd400087947 */ /* 0x000fea000383ffff */
.L_x_126:
[----:B-1----:R1:W3:Y:S02]  /*9f50*/  SYNCS.PHASECHK.TRANS64.TRYWAIT P0, [R2+URZ+0x30], R0 ;  /* 0x00003000020075a7 */ /* 0x0022e400080011ff */
[----:B---3--:R-:W-:Y:S05]  /*9f60*/  @!P0 NANOSLEEP.SYNCS 0x989680 ;  /* 0x009896800000895d */ /* 0x008fea0003900000 */
[----:B------:R-:W3:Y:S02]  /*9f70*/  @!P0 SYNCS.PHASECHK.TRANS64 P0, [R2+URZ+0x30], R0 ;  /* 0x00003000020085a7 */ /* 0x000ee400080010ff */
[----:B---3--:R-:W-:Y:S05]  /*9f80*/  @!P0 BRA `(.L_x_126) ;  /* 0xfffffffc00f08947 */ /* 0x008fea000383ffff */
[----:B------:R-:W-:Y:S05]  /*9f90*/  BRA `(.L_x_125) ;  /* 0xffffffd800b87947 */ /* 0x000fea000383ffff */
.L_x_134:
[----:B-1----:R1:W3:Y:S02]  /*9fa0*/  SYNCS.PHASECHK.TRANS64.TRYWAIT P0, [R0+URZ+0x30], R6 ;  /* 0x00003006000075a7 */ /* 0x0022e400080011ff */
[----:B---3--:R-:W-:Y:S05]  /*9fb0*/  @!P0 NANOSLEEP.SYNCS 0x989680 ;  /* 0x009896800000895d */ /* 0x008fea0003900000 */
[----:B------:R-:W3:Y:S02]  /*9fc0*/  @!P0 SYNCS.PHASECHK.TRANS64 P0, [R0+URZ+0x30], R6 ;  /* 0x00003006000085a7 */ /* 0x000ee400080010ff */
[----:B---3--:R-:W-:Y:S05]  /*9fd0*/  @!P0 BRA `(.L_x_134) ;  /* 0xfffffffc00f08947 */ /* 0x008fea000383ffff */
[----:B------:R-:W-:Y:S05]  /*9fe0*/  BRA `(.L_x_133) ;  /* 0xffffffe000907947 */ /* 0x000fea000383ffff */
.L_x_142:
[----:B-1----:R1:W3:Y:S02]  /*9ff0*/  SYNCS.PHASECHK.TRANS64.TRYWAIT P0, [R0+URZ+0x30], R5 ;  /* 0x00003005000075a7 */ /* 0x0022e400080011ff */
[----:B---3--:R-:W-:Y:S05]  /*a000*/  @!P0 NANOSLEEP.SYNCS 0x989680 ;  /* 0x009896800000895d */ /* 0x008fea0003900000 */
[----:B------:R-:W3:Y:S02]  /*a010*/  @!P0 SYNCS.PHASECHK.TRANS64 P0, [R0+URZ+0x30], R5 ;  /* 0x00003005000085a7 */ /* 0x000ee400080010ff */
[----:B---3--:R-:W-:Y:S05]  /*a020*/  @!P0 BRA `(.L_x_142) ;  /* 0xfffffffc00f08947 */ /* 0x008fea000383ffff */
[----:B------:R-:W-:Y:S05]  /*a030*/  BRA `(.L_x_141) ;  /* 0xffffffe800687947 */ /* 0x000fea000383ffff */
        .weak           $__internal_0_$__cuda_sm10x_tcgen05_guardrail_trap_col_being_dealloced_not_returned_by_alloc
        .type           $__internal_0_$__cuda_sm10x_tcgen05_guardrail_trap_col_being_dealloced_not_returned_by_alloc,@function
        .size           $__internal_0_$__cuda_sm10x_tcgen05_guardrail_trap_col_being_dealloced_not_returned_by_alloc,($__internal_1_$__cuda_sm10x_tcgen05_guardrail_trap_phase_invalid_during_alloc - $__internal_0_$__cuda_sm10x_tcgen05_guardrail_trap_col_being_dealloced_not_returned_by_alloc)
$__internal_0_$__cuda_sm10x_tcgen05_guardrail_trap_col_being_dealloced_not_returned_by_alloc:
[----:B------:R-:W-:Y:S05]  /*a040*/  BPT.TRAP 0x1 ;  /* 0x000000040000795c */ /* 0x000fea0000300000 */
[----:B------:R-:W-:-:S04]  /*a050*/  HFMA2 R3, -RZ, RZ, 0, 0 ;  /* 0x00000000ff037431 */ /* 0x000fc800000001ff */
[----:B------:R-:W-:Y:S05]  /*a060*/  RET.REL.NODEC R2 `(_ZN7cutlass13device_kernelINS_4gemm6kernel13GemmUniversalIN4cute5tupleIJiiiiEEENS1_10collective13CollectiveMmaINS1_35MainloopSm100TmaUmmaWarpSpecializedILi3ELi2ELi4ENS5_IJNS4_1CILi2EEESB_NSA_ILi1EEEEEEEENS5_IJNSA_ILi128EEESF_SF_EEEfNS5_IJlSC_lEEEfSH_NS4_8TiledMMAINS4_8MMA_AtomIJNS4_23SM100_MMA_TF32_2x1SM_SSINS_10tfloat32_tESL_fLi128ELi128ELNS4_4UMMA5MajorE0ELSN_0ELNSM_7ScaleInE0ELSO_0EEEEEENS4_6LayoutINS5_IJSC_SC_SC_EEENS5_IJNSA_ILi0EEEST_ST_EEEEENS5_IJNS4_10UnderscoreESW_SW_EEEEENS4_28SM100_TMA_2SM_LOAD_MULTICASTENS4_14ComposedLayoutINS4_7SwizzleILi3ELi4ELi3EEENS4_18smem_ptr_flag_bitsILi32EEENSR_INS5_IJNSA_ILi8EEENSA_ILi32EEEEEENS5_IJS16_SC_EEEEEEEvNS4_8identityENS4_18SM100_TMA_2SM_LOADES1A_vS1B_EENS_8epilogue10collective18CollectiveEpilogueINS1E_23Sm100TmaWarpSpecializedILi4ELi2ELi16ELb1ELb0EEEJNS5_IJNSA_ILi64EEESF_SF_EEENS5_IJNSR_IS1J_SC_EENSR_INS5_IJNSA_ILi16EEESB_EEENS5_IJSC_S1J_EEEEEEEEfSH_fSH_NS1E_6fusion15FusionCallbacksIS1I_NS1R_17LinearCombinationIffffLNS_15FloatRoundStyleE2EEES1K_S1Q_JEEENS4_5SM1004TMEM4LOAD26SM100_TMEM_LOAD_32dp32b16xENS4_13SM90_TMA_LOADENS10_INS11_ILi2ELi4ELi3EEES14_NSR_INS5_IJS15_S1M_EEENS5_IJS1M_SC_EEEEEEENS4_39AutoVectorizingCopyWithAssumedAlignmentILi128EEENS4_14SM90_TMA_STOREES26_S28_S28_EEEvvEEEEvNT_6ParamsE) ;  /* 0xffffff5c02e47950 */ /* 0x000fea0003c3ffff */
        .weak           $__internal_1_$__cuda_sm10x_tcgen05_guardrail_trap_phase_invalid_during_alloc
        .type           $__internal_1_$__cuda_sm10x_tcgen05_guardrail_trap_phase_invalid_during_alloc,@function
        .size           $__internal_1_$__cuda_sm10x_tcgen05_guardrail_trap_phase_invalid_during_alloc,($__internal_2_$__cuda_sm10x_tcgen05_guardrail_trap_unallocated_columns_being_dealloced - $__internal_1_$__cuda_sm10x_tcgen05_guardrail_trap_phase_invalid_during_alloc)
$__internal_1_$__cuda_sm10x_tcgen05_guardrail_trap_phase_invalid_during_alloc:
[----:B------:R-:W-:Y:S05]  /*a070*/  BPT.TRAP 0x1 ;  /* 0x000000040000795c */ /* 0x000fea0000300000 */
[----:B------:R-:W-:-:S04]  /*a080*/  MOV R7, 0x0 ;  /* 0x0000000000077802 */ /* 0x000fc80000000f00 */
[----:B------:R-:W-:Y:S05]  /*a090*/  RET.REL.NODEC R6 `(_ZN7cutlass13device_kernelINS_4gemm6kernel13GemmUniversalIN4cute5tupleIJiiiiEEENS1_10collective13CollectiveMmaINS1_35MainloopSm100TmaUmmaWarpSpecializedILi3ELi2ELi4ENS5_IJNS4_1CILi2EEESB_NSA_ILi1EEEEEEEENS5_IJNSA_ILi128EEESF_SF_EEEfNS5_IJlSC_lEEEfSH_NS4_8TiledMMAINS4_8MMA_AtomIJNS4_23SM100_MMA_TF32_2x1SM_SSINS_10tfloat32_tESL_fLi128ELi128ELNS4_4UMMA5MajorE0ELSN_0ELNSM_7ScaleInE0ELSO_0EEEEEENS4_6LayoutINS5_IJSC_SC_SC_EEENS5_IJNSA_ILi0EEEST_ST_EEEEENS5_IJNS4_10UnderscoreESW_SW_EEEEENS4_28SM100_TMA_2SM_LOAD_MULTICASTENS4_14ComposedLayoutINS4_7SwizzleILi3ELi4ELi3EEENS4_18smem_ptr_flag_bitsILi32EEENSR_INS5_IJNSA_ILi8EEENSA_ILi32EEEEEENS5_IJS16_SC_EEEEEEEvNS4_8identityENS4_18SM100_TMA_2SM_LOADES1A_vS1B_EENS_8epilogue10collective18CollectiveEpilogueINS1E_23Sm100TmaWarpSpecializedILi4ELi2ELi16ELb1ELb0EEEJNS5_IJNSA_ILi64EEESF_SF_EEENS5_IJNSR_IS1J_SC_EENSR_INS5_IJNSA_ILi16EEESB_EEENS5_IJSC_S1J_EEEEEEEEfSH_fSH_NS1E_6fusion15FusionCallbacksIS1I_NS1R_17LinearCombinationIffffLNS_15FloatRoundStyleE2EEES1K_S1Q_JEEENS4_5SM1004TMEM4LOAD26SM100_TMEM_LOAD_32dp32b16xENS4_13SM90_TMA_LOADENS10_INS11_ILi2ELi4ELi3EEES14_NSR_INS5_IJS15_S1M_EEENS5_IJS1M_SC_EEEEEEENS4_39AutoVectorizingCopyWithAssumedAlignmentILi128EEENS4_14SM90_TMA_STOREES26_S28_S28_EEEvvEEEEvNT_6ParamsE) ;  /* 0xffffff5c06d87950 */ /* 0x000fea0003c3ffff */
        .weak           $__internal_2_$__cuda_sm10x_tcgen05_guardrail_trap_unallocated_columns_being_dealloced
        .type           $__internal_2_$__cuda_sm10x_tcgen05_guardrail_trap_unallocated_columns_being_dealloced,@function
        .size           $__internal_2_$__cuda_sm10x_tcgen05_guardrail_trap_unallocated_columns_being_dealloced,(.L_x_198 - $__internal_2_$__cuda_sm10x_tcgen05_guardrail_trap_unallocated_columns_being_dealloced)
$__internal_2_$__cuda_sm10x_tcgen05_guardrail_trap_unallocated_columns_being_dealloced:
[----:B------:R-:W-:Y:S05]  /*a0a0*/  BPT.TRAP 0x1 ;  /* 0x000000040000795c */ /* 0x000fea0000300000 */
[----:B------:R-:W-:-:S04]  /*a0b0*/  HFMA2 R3, -RZ, RZ, 0, 0 ;  /* 0x00000000ff037431 */ /* 0x000fc800000001ff */
[----:B------:R-:W-:Y:S05]  /*a0c0*/  RET.REL.NODEC R2 `(_ZN7cutlass13device_kernelINS_4gemm6kernel13GemmUniversalIN4cute5tupleIJiiiiEEENS1_10collective13CollectiveMmaINS1_35MainloopSm100TmaUmmaWarpSpecializedILi3ELi2ELi4ENS5_IJNS4_1CILi2EEESB_NSA_ILi1EEEEEEEENS5_IJNSA_ILi128EEESF_SF_EEEfNS5_IJlSC_lEEEfSH_NS4_8TiledMMAINS4_8MMA_AtomIJNS4_23SM100_MMA_TF32_2x1SM_SSINS_10tfloat32_tESL_fLi128ELi128ELNS4_4UMMA5MajorE0ELSN_0ELNSM_7ScaleInE0ELSO_0EEEEEENS4_6LayoutINS5_IJSC_SC_SC_EEENS5_IJNSA_ILi0EEEST_ST_EEEEENS5_IJNS4_10UnderscoreESW_SW_EEEEENS4_28SM100_TMA_2SM_LOAD_MULTICASTENS4_14ComposedLayoutINS4_7SwizzleILi3ELi4ELi3EEENS4_18smem_ptr_flag_bitsILi32EEENSR_INS5_IJNSA_ILi8EEENSA_ILi32EEEEEENS5_IJS16_SC_EEEEEEEvNS4_8identityENS4_18SM100_TMA_2SM_LOADES1A_vS1B_EENS_8epilogue10collective18CollectiveEpilogueINS1E_23Sm100TmaWarpSpecializedILi4ELi2ELi16ELb1ELb0EEEJNS5_IJNSA_ILi64EEESF_SF_EEENS5_IJNSR_IS1J_SC_EENSR_INS5_IJNSA_ILi16EEESB_EEENS5_IJSC_S1J_EEEEEEEEfSH_fSH_NS1E_6fusion15FusionCallbacksIS1I_NS1R_17LinearCombinationIffffLNS_15FloatRoundStyleE2EEES1K_S1Q_JEEENS4_5SM1004TMEM4LOAD26SM100_TMEM_LOAD_32dp32b16xENS4_13SM90_TMA_LOADENS10_INS11_ILi2ELi4ELi3EEES14_NSR_INS5_IJS15_S1M_EEENS5_IJS1M_SC_EEEEEEENS4_39AutoVectorizingCopyWithAssumedAlignmentILi128EEENS4_14SM90_TMA_STOREES26_S28_S28_EEEvvEEEEvNT_6ParamsE) ;  /* 0xffffff5c02cc7950 */ /* 0x000fea0003c3ffff */
.L_x_197:
[----:B------:R-:W-:-:S00]  /*a0d0*/  BRA `(.L_x_197) ;  /* 0xfffffffc00fc7947 */ /* 0x000fc0000383ffff */
[----:B------:R-:W-:-:S00]  /*a0e0*/  NOP ;  /* 0x0000000000007918 */ /* 0x000fc00000000000 */
        /* <DEDUP_REMOVED lines=9> */
.L_x_198:


//--------------------- .nv.global.init           --------------------------
	.section	.nv.global.init,"aw",@progbits
.nv.global.init:
	.type		$str$27,@object
	.size		$str$27,($str$28 - $str$27)
$str$27:
        /*0000*/ 	.byte	0x28, 0x61, 0x64, 0x64, 0x72, 0x65, 0x73, 0x73, 0x20, 0x26, 0x20, 0x6d, 0x61, 0x73, 0x6b, 0x29
        /*0010*/ 	.byte	0x20, 0x3d, 0x3d, 0x20, 0x30, 0x00
	.type		$str$28,@object
	.size		$str$28,($str$26 - $str$28)
$str$28:
        /*0016*/ 	.byte	0x2f, 0x74, 0x6d, 0x70, 0x2f, 0x63, 0x75, 0x74, 0x6c, 0x61, 0x73, 0x73, 0x5f, 0x73, 0x77, 0x65
        /*0026*/ 	.byte	0x65, 0x70, 0x5f, 0x73, 0x72, 0x63, 0x2f, 0x69, 0x6e, 0x63, 0x6c, 0x75, 0x64, 0x65, 0x2f, 0x63
        /*0036*/ 	.byte	0x75, 0x74, 0x65, 0x2f, 0x70, 0x6f, 0x69, 0x6e, 0x74, 0x65, 0x72, 0x5f, 0x66, 0x6c, 0x61, 0x67
        /*0046*/ 	.byte	0x67, 0x65, 0x64, 0x2e, 0x68, 0x70, 0x70, 0x00
	.type		$str$26,@object
	.size		$str$26,($str$25 - $str$26)
$str$26:
        /*004e*/ 	.byte	0x2f, 0x74, 0x6d, 0x70, 0x2f, 0x63, 0x75, 0x74, 0x6c, 0x61, 0x73, 0x73, 0x5f, 0x73, 0x77, 0x65
        /*005e*/ 	.byte	0x65, 0x70, 0x5f, 0x73, 0x72, 0x63, 0x2f, 0x69, 0x6e, 0x63, 0x6c, 0x75, 0x64, 0x65, 0x2f, 0x63
        /*006e*/ 	.byte	0x75, 0x74, 0x65, 0x2f, 0x61, 0x74, 0x6f, 0x6d, 0x2f, 0x63, 0x6f, 0x70, 0x79, 0x5f, 0x74, 0x72
        /*007e*/ 	.byte	0x61, 0x69, 0x74, 0x73, 0x5f, 0x73, 0x6d, 0x31, 0x30, 0x30, 0x2e, 0x68, 0x70, 0x70, 0x00
	.type		$str$25,@object
	.size		$str$25,(__unnamed_1 - $str$25)
$str$25:
        /*008d*/ 	.byte	0x28, 0x28, 0x75, 0x69, 0x6e, 0x74, 0x33, 0x32, 0x5f, 0x74, 0x28, 0x74, 0x68, 0x72, 0x65, 0x61
        /*009d*/ 	.byte	0x64, 0x49, 0x64, 0x78, 0x2e, 0x78, 0x29, 0x20, 0x2f, 0x20, 0x33, 0x32, 0x29, 0x20, 0x25, 0x20
        /*00ad*/ 	.byte	0x34, 0x29, 0x20, 0x3d, 0x3d, 0x20, 0x28, 0x28, 0x28, 0x74, 0x6d, 0x65, 0x6d, 0x5f, 0x61, 0x64
        /*00bd*/ 	.byte	0x64, 0x72, 0x20, 0x3e, 0x3e, 0x20, 0x31, 0x36, 0x29, 0x20, 0x2f, 0x20, 0x33, 0x32, 0x29, 0x20
        /*00cd*/ 	.byte	0x25, 0x20, 0x34, 0x29, 0x00
	.type		__unnamed_1,@object
	.size		__unnamed_1,(__unnamed_2 - __unnamed_1)
__unnamed_1:
        /*00d2*/ 	.byte	0x61, 0x75, 0x74, 0x6f, 0x20, 0x63, 0x75, 0x74, 0x65, 0x3a, 0x3a, 0x61, 0x73, 0x5f, 0x70, 0x6f
        /* <DEDUP_REMOVED lines=23> */
        /*0252*/ 	.byte	0x3a, 0x3a, 0x43, 0x3c, 0x32, 0x30, 0x34, 0x38, 0x3e, 0x3e, 0x3e, 0x3e, 0x5d, 0x00
	.type		__unnamed_2,@object
	.size		__unnamed_2,(.L_2 - __unnamed_2)
__unnamed_2:
        /* <DEDUP_REMOVED lines=42> */
        /*0500*/ 	.byte	0x3e, 0x5d, 0x00
.L_2:


//--------------------- .nv.shared._ZN7cutlass13device_kernelINS_4gemm6kernel13GemmUniversalIN4cute5tupleIJiiiiEEENS1_10collective13CollectiveMmaINS1_35MainloopSm100TmaUmmaWarpSpecializedILi3ELi2ELi4ENS5_IJNS4_1CILi2EEESB_NSA_ILi1EEEEEEEENS5_IJNSA_ILi128EEESF_SF_EEEfNS5_IJlSC_lEEEfSH_NS4_8TiledMMAINS4_8MMA_AtomIJNS4_23SM100_MMA_TF32_2x1SM_SSINS_10tfloat32_tESL_fLi128ELi128ELNS4_4UMMA5MajorE0ELSN_0ELNSM_7ScaleInE0ELSO_0EEEEEENS4_6LayoutINS5_IJSC_SC_SC_EEENS5_IJNSA_ILi0EEEST_ST_EEEEENS5_IJNS4_10UnderscoreESW_SW_EEEEENS4_28SM100_TMA_2SM_LOAD_MULTICASTENS4_14ComposedLayoutINS4_7SwizzleILi3ELi4ELi3EEENS4_18smem_ptr_flag_bitsILi32EEENSR_INS5_IJNSA_ILi8EEENSA_ILi32EEEEEENS5_IJS16_SC_EEEEEEEvNS4_8identityENS4_18SM100_TMA_2SM_LOADES1A_vS1B_EENS_8epilogue10collective18CollectiveEpilogueINS1E_23Sm100TmaWarpSpecializedILi4ELi2ELi16ELb1ELb0EEEJNS5_IJNSA_ILi64EEESF_SF_EEENS5_IJNSR_IS1J_SC_EENSR_INS5_IJNSA_ILi16EEESB_EEENS5_IJSC_S1J_EEEEEEEEfSH_fSH_NS1E_6fusion15FusionCallbacksIS1I_NS1R_17LinearCombinationIffffLNS_15FloatRoundStyleE2EEES1K_S1Q_JEEENS4_5SM1004TMEM4LOAD26SM100_TMEM_LOAD_32dp32b16xENS4_13SM90_TMA_LOADENS10_INS11_ILi2ELi4ELi3EEES14_NSR_INS5_IJS15_S1M_EEENS5_IJS1M_SC_EEEEEEENS4_39AutoVectorizingCopyWithAssumedAlignmentILi128EEENS4_14SM90_TMA_STOREES26_S28_S28_EEEvvEEEEvNT_6ParamsE --------------------------
	.section	.nv.shared._ZN7cutlass13device_kernelINS_4gemm6kernel13GemmUniversalIN4cute5tupleIJiiiiEEENS1_10collective13CollectiveMmaINS1_35MainloopSm100TmaUmmaWarpSpecializedILi3ELi2ELi4ENS5_IJNS4_1CILi2EEESB_NSA_ILi1EEEEEEEENS5_IJNSA_ILi128EEESF_SF_EEEfNS5_IJlSC_lEEEfSH_NS4_8TiledMMAINS4_8MMA_AtomIJNS4_23SM100_MMA_TF32_2x1SM_SSINS_10tfloat32_tESL_fLi128ELi128ELNS4_4UMMA5MajorE0ELSN_0ELNSM_7ScaleInE0ELSO_0EEEEEENS4_6LayoutINS5_IJSC_SC_SC_EEENS5_IJNSA_ILi0EEEST_ST_EEEEENS5_IJNS4_10UnderscoreESW_SW_EEEEENS4_28SM100_TMA_2SM_LOAD_MULTICASTENS4_14ComposedLayoutINS4_7SwizzleILi3ELi4ELi3EEENS4_18smem_ptr_flag_bitsILi32EEENSR_INS5_IJNSA_ILi8EEENSA_ILi32EEEEEENS5_IJS16_SC_EEEEEEEvNS4_8identityENS4_18SM100_TMA_2SM_LOADES1A_vS1B_EENS_8epilogue10collective18CollectiveEpilogueINS1E_23Sm100TmaWarpSpecializedILi4ELi2ELi16ELb1ELb0EEEJNS5_IJNSA_ILi64EEESF_SF_EEENS5_IJNSR_IS1J_SC_EENSR_INS5_IJNSA_ILi16EEESB_EEENS5_IJSC_S1J_EEEEEEEEfSH_fSH_NS1E_6fusion15FusionCallbacksIS1I_NS1R_17LinearCombinationIffffLNS_15FloatRoundStyleE2EEES1K_S1Q_JEEENS4_5SM1004TMEM4LOAD26SM100_TMEM_LOAD_32dp32b16xENS4_13SM90_TMA_LOADENS10_INS11_ILi2ELi4ELi3EEES14_NSR_INS5_IJS15_S1M_EEENS5_IJS1M_SC_EEEEEEENS4_39AutoVectorizingCopyWithAssumedAlignmentILi128EEENS4_14SM90_TMA_STOREES26_S28_S28_EEEvvEEEEvNT_6ParamsE,"aw",@nobits
	.sectionflags	@""
	.align	16
	.zero		1024


//--------------------- .nv.shared.reserved.0     --------------------------
	.section	.nv.shared.reserved.0,"aw",@nobits
	.weak		__nv_reservedSMEM_offset_0_alias
	.size		__nv_reservedSMEM_offset_0_alias, 0, 64
	.other		__nv_reservedSMEM_offset_0_alias,@"STO_CUDA_RESERVED_SHARED STV_DEFAULT"
__nv_reservedSMEM_offset_0_alias:
	.zero		0
.nv.shared.reserved.0:
	.zero		64
	.weak		__nv_reservedSMEM_tcgen05_partition
	.type		__nv_reservedSMEM_tcgen05_partition,@object
	.size		__nv_reservedSMEM_tcgen05_partition,(.L_0 - __nv_reservedSMEM_tcgen05_partition)
__nv_reservedSMEM_tcgen05_partition:
	.zero		32
.L_0:


//--------------------- .nv.global                --------------------------
	.section	.nv.global,"aw",@nobits
.nv.global:
	.type		_ZN40_INTERNAL_88ca0de1_4_k_cu_fa8dc317_331714cute1_E,@object
	.size		_ZN40_INTERNAL_88ca0de1_4_k_cu_fa8dc317_331714cute1_E,(_ZN40_INTERNAL_88ca0de1_4_k_cu_fa8dc317_331714cuda3std3__45__cpo6cbeginE - _ZN40_INTERNAL_88ca0de1_4_k_cu_fa8dc317_331714cute1_E)
_ZN40_INTERNAL_88ca0de1_4_k_cu_fa8dc317_331714cute1_E:
	.zero		1
	.type		_ZN40_INTERNAL_88ca0de1_4_k_cu_fa8dc317_331714cuda3std3__45__cpo6cbeginE,@object
	.size		_ZN40_INTERNAL_88ca0de1_4_k_cu_fa8dc317_331714cuda3std3__45__cpo6cbeginE,(_ZN40_INTERNAL_88ca0de1_4_k_cu_fa8dc317_331714cuda3std3__48in_placeE - _ZN40_INTERNAL_88ca0de1_4_k_cu_fa8dc317_331714cuda3std3__45__cpo6cbeginE)
_ZN40_INTERNAL_88ca0de1_4_k_cu_fa8dc317_331714cuda3std3__45__cpo6cbeginE:
	.zero		1
	.type		_ZN40_INTERNAL_88ca0de1_4_k_cu_fa8dc317_331714cuda3std3__48in_placeE,@object
	.size		_ZN40_INTERNAL_88ca0de1_4_k_cu_fa8dc317_331714cuda3std3__48in_placeE,(_ZN40_INTERNAL_88ca0de1_4_k_cu_fa8dc317_331714cuda3std6ranges3__45__cpo9iter_moveE - _ZN40_INTERNAL_88ca0de1_4_k_cu_fa8dc317_331714cuda3std3__48in_placeE)
_ZN40_INTERNAL_88ca0de1_4_k_cu_fa8dc317_331714cuda3std3__48in_placeE:
	.zero		1
	.type		_ZN40_INTERNAL_88ca0de1_4_k_cu_fa8dc317_331714cuda3std6ranges3__45__cpo9iter_moveE,@object
	.size		_ZN40_INTERNAL_88ca0de1_4_k_cu_fa8dc317_331714cuda3std6ranges3__45__cpo9iter_moveE,(_ZN40_INTERNAL_88ca0de1_4_k_cu_fa8dc317_331714cuda3std3__45__cpo5beginE - _ZN40_INTERNAL_88ca0de1_4_k_cu_fa8dc317_331714cuda3std6ranges3__45__cpo9iter_moveE)
_ZN40_INTERNAL_88ca0de1_4_k_cu_fa8dc317_331714cuda3std6ranges3__45__cpo9iter_moveE:
	.zero		1
	.type		_ZN40_INTERNAL_88ca0de1_4_k_cu_fa8dc317_331714cuda3std3__45__cpo5beginE,@object
	.size		_ZN40_INTERNAL_88ca0de1_4_k_cu_fa8dc317_331714cuda3std3__45__cpo5beginE,(_ZN40_INTERNAL_88ca0de1_4_k_cu_fa8dc317_331714cuda3std3__442_GLOBAL__N__88ca0de1_4_k_cu_fa8dc317_331716ignoreE - _ZN40_INTERNAL_88ca0de1_4_k_cu_fa8dc317_331714cuda3std3__45__cpo5beginE)
_ZN40_INTERNAL_88ca0de1_4_k_cu_fa8dc317_331714cuda3std3__45__cpo5beginE:
	.zero		1
	.type		_ZN40_INTERNAL_88ca0de1_4_k_cu_fa8dc317_331714cuda3std3__442_GLOBAL__N__88ca0de1_4_k_cu_fa8dc317_331716ignoreE,@object
	.size		_ZN40_INTERNAL_88ca0de1_4_k_cu_fa8dc317_331714cuda3std3__442_GLOBAL__N__88ca0de1_4_k_cu_fa8dc317_331716ignoreE,(_ZN40_INTERNAL_88ca0de1_4_k_cu_fa8dc317_331714cute7productE - _ZN40_INTERNAL_88ca0de1_4_k_cu_fa8dc317_331714cuda3std3__442_GLOBAL__N__88ca0de1_4_k_cu_fa8dc317_331716ignoreE)
_ZN40_INTERNAL_88ca0de1_4_k_cu_fa8dc317_331714cuda3std3__442_GLOBAL__N__88ca0de1_4_k_cu_fa8dc317_331716ignoreE:
	.zero		1
	.type		_ZN40_INTERNAL_88ca0de1_4_k_cu_fa8dc317_331714cute7productE,@object
	.size		_ZN40_INTERNAL_88ca0de1_4_k_cu_fa8dc317_331714cute7productE,(_ZN40_INTERNAL_88ca0de1_4_k_cu_fa8dc317_331714cuda3std3__45__cpo3endE - _ZN40_INTERNAL_88ca0de1_4_k_cu_fa8dc317_331714cute7productE)
_ZN40_INTERNAL_88ca0de1_4_k_cu_fa8dc317_331714cute7productE:
	.zero		1
	.type		_ZN40_INTERNAL_88ca0de1_4_k_cu_fa8dc317_331714cuda3std3__45__cpo3endE,@object
	.size		_ZN40_INTERNAL_88ca0de1_4_k_cu_fa8dc317_331714cuda3std3__45__cpo3endE,(_ZN40_INTERNAL_88ca0de1_4_k_cu_fa8dc317_331714cuda3std3__419piecewise_constructE - _ZN40_INTERNAL_88ca0de1_4_k_cu_fa8dc317_331714cuda3std3__45__cpo3endE)
_ZN40_INTERNAL_88ca0de1_4_k_cu_fa8dc317_331714cuda3std3__45__cpo3endE:
	.zero		1
	.type		_ZN40_INTERNAL_88ca0de1_4_k_cu_fa8dc317_331714cuda3std3__419piecewise_constructE,@object
	.size		_ZN40_INTERNAL_88ca0de1_4_k_cu_fa8dc317_331714cuda3std3__419piecewise_constructE,(_ZN40_INTERNAL_88ca0de1_4_k_cu_fa8dc317_331714cuda3std3__45__cpo4cendE - _ZN40_INTERNAL_88ca0de1_4_k_cu_fa8dc317_331714cuda3std3__419piecewise_constructE)
_ZN40_INTERNAL_88ca0de1_4_k_cu_fa8dc317_331714cuda3std3__419piecewise_constructE:
	.zero		1
	.type		_ZN40_INTERNAL_88ca0de1_4_k_cu_fa8dc317_331714cuda3std3__45__cpo4cendE,@object
	.size		_ZN40_INTERNAL_88ca0de1_4_k_cu_fa8dc317_331714cuda3std3__45__cpo4cendE,(_ZN40_INTERNAL_88ca0de1_4_k_cu_fa8dc317_331714cuda3std6ranges3__45__cpo4swapE - _ZN40_INTERNAL_88ca0de1_4_k_cu_fa8dc317_331714cuda3std3__45__cpo4cendE)
_ZN40_INTERNAL_88ca0de1_4_k_cu_fa8dc317_331714cuda3std3__45__cpo4cendE:
	.zero		1
	.type		_ZN40_INTERNAL_88ca0de1_4_k_cu_fa8dc317_331714cuda3std6ranges3__45__cpo4swapE,@object
	.size		_ZN40_INTERNAL_88ca0de1_4_k_cu_fa8dc317_331714cuda3std6ranges3__45__cpo4swapE,(.L_10 - _ZN40_INTERNAL_88ca0de1_4_k_cu_fa8dc317_331714cuda3std6ranges3__45__cpo4swapE)
_ZN40_INTERNAL_88ca0de1_4_k_cu_fa8dc317_331714cuda3std6ranges3__45__cpo4swapE:
	.zero		1
.L_10:


//--------------------- .nv.constant0._ZN7cutlass13device_kernelINS_4gemm6kernel13GemmUniversalIN4cute5tupleIJiiiiEEENS1_10collective13CollectiveMmaINS1_35MainloopSm100TmaUmmaWarpSpecializedILi3ELi2ELi4ENS5_IJNS4_1CILi2EEESB_NSA_ILi1EEEEEEEENS5_IJNSA_ILi128EEESF_SF_EEEfNS5_IJlSC_lEEEfSH_NS4_8TiledMMAINS4_8MMA_AtomIJNS4_23SM100_MMA_TF32_2x1SM_SSINS_10tfloat32_tESL_fLi128ELi128ELNS4_4UMMA5MajorE0ELSN_0ELNSM_7ScaleInE0ELSO_0EEEEEENS4_6LayoutINS5_IJSC_SC_SC_EEENS5_IJNSA_ILi0EEEST_ST_EEEEENS5_IJNS4_10UnderscoreESW_SW_EEEEENS4_28SM100_TMA_2SM_LOAD_MULTICASTENS4_14ComposedLayoutINS4_7SwizzleILi3ELi4ELi3EEENS4_18smem_ptr_flag_bitsILi32EEENSR_INS5_IJNSA_ILi8EEENSA_ILi32EEEEEENS5_IJS16_SC_EEEEEEEvNS4_8identityENS4_18SM100_TMA_2SM_LOADES1A_vS1B_EENS_8epilogue10collective18CollectiveEpilogueINS1E_23Sm100TmaWarpSpecializedILi4ELi2ELi16ELb1ELb0EEEJNS5_IJNSA_ILi64EEESF_SF_EEENS5_IJNSR_IS1J_SC_EENSR_INS5_IJNSA_ILi16EEESB_EEENS5_IJSC_S1J_EEEEEEEEfSH_fSH_NS1E_6fusion15FusionCallbacksIS1I_NS1R_17LinearCombinationIffffLNS_15FloatRoundStyleE2EEES1K_S1Q_JEEENS4_5SM1004TMEM4LOAD26SM100_TMEM_LOAD_32dp32b16xENS4_13SM90_TMA_LOADENS10_INS11_ILi2ELi4ELi3EEES14_NSR_INS5_IJS15_S1M_EEENS5_IJS1M_SC_EEEEEEENS4_39AutoVectorizingCopyWithAssumedAlignmentILi128EEENS4_14SM90_TMA_STOREES26_S28_S28_EEEvvEEEEvNT_6ParamsE --------------------------
	.section	.nv.constant0._ZN7cutlass13device_kernelINS_4gemm6kernel13GemmUniversalIN4cute5tupleIJiiiiEEENS1_10collective13CollectiveMmaINS1_35MainloopSm100TmaUmmaWarpSpecializedILi3ELi2ELi4ENS5_IJNS4_1CILi2EEESB_NSA_ILi1EEEEEEEENS5_IJNSA_ILi128EEESF_SF_EEEfNS5_IJlSC_lEEEfSH_NS4_8TiledMMAINS4_8MMA_AtomIJNS4_23SM100_MMA_TF32_2x1SM_SSINS_10tfloat32_tESL_fLi128ELi128ELNS4_4UMMA5MajorE0ELSN_0ELNSM_7ScaleInE0ELSO_0EEEEEENS4_6LayoutINS5_IJSC_SC_SC_EEENS5_IJNSA_ILi0EEEST_ST_EEEEENS5_IJNS4_10UnderscoreESW_SW_EEEEENS4_28SM100_TMA_2SM_LOAD_MULTICASTENS4_14ComposedLayoutINS4_7SwizzleILi3ELi4ELi3EEENS4_18smem_ptr_flag_bitsILi32EEENSR_INS5_IJNSA_ILi8EEENSA_ILi32EEEEEENS5_IJS16_SC_EEEEEEEvNS4_8identityENS4_18SM100_TMA_2SM_LOADES1A_vS1B_EENS_8epilogue10collective18CollectiveEpilogueINS1E_23Sm100TmaWarpSpecializedILi4ELi2ELi16ELb1ELb0EEEJNS5_IJNSA_ILi64EEESF_SF_EEENS5_IJNSR_IS1J_SC_EENSR_INS5_IJNSA_ILi16EEESB_EEENS5_IJSC_S1J_EEEEEEEEfSH_fSH_NS1E_6fusion15FusionCallbacksIS1I_NS1R_17LinearCombinationIffffLNS_15FloatRoundStyleE2EEES1K_S1Q_JEEENS4_5SM1004TMEM4LOAD26SM100_TMEM_LOAD_32dp32b16xENS4_13SM90_TMA_LOADENS10_INS11_ILi2ELi4ELi3EEES14_NSR_INS5_IJS15_S1M_EEENS5_IJS1M_SC_EEEEEEENS4_39AutoVectorizingCopyWithAssumedAlignmentILi128EEENS4_14SM90_TMA_STOREES26_S28_S28_EEEvvEEEEvNT_6ParamsE,"a",@progbits
	.sectionflags	@""
	.align	4
.nv.constant0._ZN7cutlass13device_kernelINS_4gemm6kernel13GemmUniversalIN4cute5tupleIJiiiiEEENS1_10collective13CollectiveMmaINS1_35MainloopSm100TmaUmmaWarpSpecializedILi3ELi2ELi4ENS5_IJNS4_1CILi2EEESB_NSA_ILi1EEEEEEEENS5_IJNSA_ILi128EEESF_SF_EEEfNS5_IJlSC_lEEEfSH_NS4_8TiledMMAINS4_8MMA_AtomIJNS4_23SM100_MMA_TF32_2x1SM_SSINS_10tfloat32_tESL_fLi128ELi128ELNS4_4UMMA5MajorE0ELSN_0ELNSM_7ScaleInE0ELSO_0EEEEEENS4_6LayoutINS5_IJSC_SC_SC_EEENS5_IJNSA_ILi0EEEST_ST_EEEEENS5_IJNS4_10UnderscoreESW_SW_EEEEENS4_28SM100_TMA_2SM_LOAD_MULTICASTENS4_14ComposedLayoutINS4_7SwizzleILi3ELi4ELi3EEENS4_18smem_ptr_flag_bitsILi32EEENSR_INS5_IJNSA_ILi8EEENSA_ILi32EEEEEENS5_IJS16_SC_EEEEEEEvNS4_8identityENS4_18SM100_TMA_2SM_LOADES1A_vS1B_EENS_8epilogue10collective18CollectiveEpilogueINS1E_23Sm100TmaWarpSpecializedILi4ELi2ELi16ELb1ELb0EEEJNS5_IJNSA_ILi64EEESF_SF_EEENS5_IJNSR_IS1J_SC_EENSR_INS5_IJNSA_ILi16EEESB_EEENS5_IJSC_S1J_EEEEEEEEfSH_fSH_NS1E_6fusion15FusionCallbacksIS1I_NS1R_17LinearCombinationIffffLNS_15FloatRoundStyleE2EEES1K_S1Q_JEEENS4_5SM1004TMEM4LOAD26SM100_TMEM_LOAD_32dp32b16xENS4_13SM90_TMA_LOADENS10_INS11_ILi2ELi4ELi3EEES14_NSR_INS5_IJS15_S1M_EEENS5_IJS1M_SC_EEEEEEENS4_39AutoVectorizingCopyWithAssumedAlignmentILi128EEENS4_14SM90_TMA_STOREES26_S28_S28_EEEvvEEEEvNT_6ParamsE:
	.zero		2944


//--------------------- SYMBOLS --------------------------

	.type		.nv.reservedSmem.offset0,@object
	.size		.nv.reservedSmem.offset0,0x4
	.type		.nv.reservedSmem.cap,@object
	.size		.nv.reservedSmem.cap,0x4
	.type		__assertfail,@function
